def gluon_tcgen05(
    a_ptr,
    b_ptr,
    c_ptr,
    M,
    N,
    K,
    stride_am,
    stride_bk,
    stride_cm,
    BLOCK_M: gl.constexpr,
    BLOCK_N: gl.constexpr,
    BLOCK_K: gl.constexpr,
    DTYPE: gl.constexpr,
    A_LAYOUT: gl.constexpr,
    B_LAYOUT: gl.constexpr,
    C_LAYOUT: gl.constexpr,
    B_SHAPE: gl.constexpr,
    TMEM_LAYOUT: gl.constexpr,
    TMEM_REG: gl.constexpr,
    TRANS_B: gl.constexpr,
    NUM_BUFFERS: gl.constexpr,
):
    a_desc = tma.make_tensor_descriptor(
        a_ptr, [M, K], [stride_am, 1], [BLOCK_M, BLOCK_K], A_LAYOUT
    )
    b_desc = tma.make_tensor_descriptor(
        b_ptr,
        [N, K] if TRANS_B else [K, N],
        [stride_bk, 1],
        B_SHAPE,
        B_LAYOUT,
    )
    c_desc = tma.make_tensor_descriptor(
        c_ptr, [M, N], [stride_cm, 1], [BLOCK_M, BLOCK_N], C_LAYOUT
    )

    a_bufs = gl.allocate_shared_memory(
        DTYPE, [NUM_BUFFERS, BLOCK_M, BLOCK_K], A_LAYOUT
    )
    b_bufs = gl.allocate_shared_memory(DTYPE, [NUM_BUFFERS] + B_SHAPE, B_LAYOUT)

    pid_m = gl.program_id(0)
    pid_n = gl.program_id(1)
    off_m = pid_m * BLOCK_M
    off_n = pid_n * BLOCK_N

    tma_bars = gl.allocate_shared_memory(
        gl.int64, [NUM_BUFFERS, 1], mbarrier.MBarrierLayout()
    )
    mma_bars = gl.allocate_shared_memory(
        gl.int64, [NUM_BUFFERS, 1], mbarrier.MBarrierLayout()
    )
    for i in gl.static_range(NUM_BUFFERS):
        mbarrier.init(tma_bars.index(i), count=1)
        mbarrier.init(mma_bars.index(i), count=1)

    acc_tmem = allocate_tensor_memory(gl.float32, [BLOCK_M, BLOCK_N], TMEM_LAYOUT)
    idx = 0
    phase = 0
    use_acc = False
    for k in range(0, K, BLOCK_K):
        a = a_bufs.index(idx)
        b = b_bufs.index(idx)
        tma_bar = tma_bars.index(idx)
        mma_bar = mma_bars.index(idx)
        mbarrier.expect(
            tma_bar, a_desc.block_type.nbytes + b_desc.block_type.nbytes
        )
        tma.async_copy_global_to_shared(a_desc, [off_m, k], tma_bar, a)
        tma.async_copy_global_to_shared(
            b_desc, [off_n, k] if TRANS_B else [k, off_n], tma_bar, b
        )
        mbarrier.wait(tma_bar, phase=phase)

        if TRANS_B:
            b = b.permute((1, 0))
        tcgen05_mma(a, b, acc_tmem, use_acc=use_acc)
        tcgen05_commit(mma_bar)
        mbarrier.wait(mma_bar, phase=phase)
        use_acc = True

        idx += 1
        if idx == NUM_BUFFERS:
            idx = 0
            phase ^= 1

    for i in gl.static_range(NUM_BUFFERS):
        mbarrier.invalidate(tma_bars.index(i))
        mbarrier.invalidate(mma_bars.index(i))

    acc = acc_tmem.load(TMEM_REG)
    c_smem = gl.allocate_shared_memory(DTYPE, [BLOCK_M, BLOCK_N], C_LAYOUT)
    c_smem.store(acc.to(DTYPE))
    fence_async_shared()
    tma.async_copy_shared_to_global(c_desc, [off_m, off_n], c_smem)
    tma.store_wait(pendings=0)

# config = {"BLOCK_K": 32, "BLOCK_M": 128, "BLOCK_N": 256, "arch": "sm_100", "dtype": "fp8e4m3", "num_buffers": 3, "num_warps": 4, "trans_b": 1}
# arch = sm_100


// ===== COMPILED SASS (sm_100a) =====

	.target	sm_100a

	.elftype	@"ET_EXEC"


//--------------------- .note.nv.tkinfo           --------------------------
	.section	.note.nv.tkinfo,"",@"SHT_NOTE"
	.sectionflags	@"SHF_NOTE_NV_TKINFO"
	.tkinfo
        /*0018*/ 	.word	0x00000081
        /*0030*/ 	.string	""
        /*0030*/ 	.string	"ptxas-blackwell"
        /*0030*/ 	.string	"Cuda compilation tools, release 12.9, V12.9.86"
        /*0030*/ 	.string	"Build cuda_12.9.r12.9/compiler.36037853_0"
        /*0030*/ 	.string	"-v  -suppress-debug-info  -lineinfo  -arch sm_100a "



//--------------------- .note.nv.cuver            --------------------------
	.section	.note.nv.cuver,"",@"SHT_NOTE"
	.sectionflags	@"SHF_NOTE_NV_CUVER"
        /*0018*/ 	.short	0x0001
        /*001a*/ 	.short	0x0064
        /*001c*/ 	.short	0x0001
        /*001e*/ 	.short	0x0000
        /*0020*/ 	.short	0x0001
        /*0022*/ 	.short	0x0000


//--------------------- .nv.info                  --------------------------
	.section	.nv.info,"",@"SHT_CUDA_INFO"
	.align	4


	//----- nvinfo : EIATTR_REGCOUNT
	.align		4
        /*0000*/ 	.byte	0x04, 0x2f
        /*0002*/ 	.short	(.L_4 - .L_3)
	.align		4
.L_3:
        /*0004*/ 	.word	index@(gluon_tcgen05)
        /*0008*/ 	.word	0x000000aa


	//----- nvinfo : EIATTR_FRAME_SIZE
	.align		4
.L_4:
        /*000c*/ 	.byte	0x04, 0x11
        /*000e*/ 	.short	(.L_6 - .L_5)
	.align		4
.L_5:
        /*0010*/ 	.word	index@($__internal_2_$__cuda_sm10x_tcgen05_guardrail_trap_unallocated_columns_being_dealloced)
        /*0014*/ 	.word	0x00000000


	//----- nvinfo : EIATTR_FRAME_SIZE
	.align		4
.L_6:
        /*0018*/ 	.byte	0x04, 0x11
        /*001a*/ 	.short	(.L_8 - .L_7)
	.align		4
.L_7:
        /*001c*/ 	.word	index@($__internal_1_$__cuda_sm10x_tcgen05_guardrail_trap_phase_invalid_during_alloc)
        /*0020*/ 	.word	0x00000000


	//----- nvinfo : EIATTR_FRAME_SIZE
	.align		4
.L_8:
        /*0024*/ 	.byte	0x04, 0x11
        /*0026*/ 	.short	(.L_10 - .L_9)
	.align		4
.L_9:
        /*0028*/ 	.word	index@($__internal_0_$__cuda_sm10x_tcgen05_guardrail_trap_col_being_dealloced_not_returned_by_alloc)
        /*002c*/ 	.word	0x00000000


	//----- nvinfo : EIATTR_FRAME_SIZE
	.align		4
.L_10:
        /*0030*/ 	.byte	0x04, 0x11
        /*0032*/ 	.short	(.L_12 - .L_11)
	.align		4
.L_11:
        /*0034*/ 	.word	index@(gluon_tcgen05)
        /*0038*/ 	.word	0x00000000


	//----- nvinfo : EIATTR_MIN_STACK_SIZE
	.align		4
.L_12:
        /*003c*/ 	.byte	0x04, 0x12
        /*003e*/ 	.short	(.L_14 - .L_13)
	.align		4
.L_13:
        /*0040*/ 	.word	index@(gluon_tcgen05)
        /*0044*/ 	.word	0x00000000
.L_14:


//--------------------- .nv.info.gluon_tcgen05    --------------------------
	.section	.nv.info.gluon_tcgen05,"",@"SHT_CUDA_INFO"
	.sectionflags	@""
	.align	4


	//----- nvinfo : EIATTR_CUDA_API_VERSION
	.align		4
        /*0000*/ 	.byte	0x04, 0x37
        /*0002*/ 	.short	(.L_16 - .L_15)
.L_15:
        /*0004*/ 	.word	0x00000081


	//----- nvinfo : EIATTR_KPARAM_INFO
	.align		4
.L_16:
        /*0008*/ 	.byte	0x04, 0x17
        /*000a*/ 	.short	(.L_18 - .L_17)
.L_17:
        /*000c*/ 	.word	0x00000000
        /*0010*/ 	.short	0x000a
        /*0012*/ 	.short	0x0048
        /*0014*/ 	.byte	0x00, 0xf4, 0x21, 0x00


	//----- nvinfo : EIATTR_KPARAM_INFO
	.align		4
.L_18:
        /*0018*/ 	.byte	0x04, 0x17
        /*001a*/ 	.short	(.L_20 - .L_19)
.L_19:
        /*001c*/ 	.word	0x00000000
        /*0020*/ 	.short	0x0009
        /*0022*/ 	.short	0x0040
        /*0024*/ 	.byte	0x00, 0xf4, 0x21, 0x00


	//----- nvinfo : EIATTR_KPARAM_INFO
	.align		4
.L_20:
        /*0028*/ 	.byte	0x04, 0x17
        /*002a*/ 	.short	(.L_22 - .L_21)
.L_21:
        /*002c*/ 	.word	0x00000000
        /*0030*/ 	.short	0x0008
        /*0032*/ 	.short	0x0038
        /*0034*/ 	.byte	0x00, 0xf0, 0x21, 0x00


	//----- nvinfo : EIATTR_KPARAM_INFO
	.align		4
.L_22:
        /*0038*/ 	.byte	0x04, 0x17
        /*003a*/ 	.short	(.L_24 - .L_23)
.L_23:
        /*003c*/ 	.word	0x00000000
        /*0040*/ 	.short	0x0007
        /*0042*/ 	.short	0x0030
        /*0044*/ 	.byte	0x00, 0xf0, 0x21, 0x00


	//----- nvinfo : EIATTR_KPARAM_INFO
	.align		4
.L_24:
        /*0048*/ 	.byte	0x04, 0x17
        /*004a*/ 	.short	(.L_26 - .L_25)
.L_25:
        /*004c*/ 	.word	0x00000000
        /*0050*/ 	.short	0x0006
        /*0052*/ 	.short	0x0028
        /*0054*/ 	.byte	0x00, 0xf0, 0x21, 0x00


	//----- nvinfo : EIATTR_KPARAM_INFO
	.align		4
.L_26:
        /*0058*/ 	.byte	0x04, 0x17
        /*005a*/ 	.short	(.L_28 - .L_27)
.L_27:
        /*005c*/ 	.word	0x00000000
        /*0060*/ 	.short	0x0005
        /*0062*/ 	.short	0x0020
        /*0064*/ 	.byte	0x00, 0xf0, 0x11, 0x00


	//----- nvinfo : EIATTR_KPARAM_INFO
	.align		4
.L_28:
        /*0068*/ 	.byte	0x04, 0x17
        /*006a*/ 	.short	(.L_30 - .L_29)
.L_29:
        /*006c*/ 	.word	0x00000000
        /*0070*/ 	.short	0x0004
        /*0072*/ 	.short	0x001c
        /*0074*/ 	.byte	0x00, 0xf0, 0x11, 0x00


	//----- nvinfo : EIATTR_KPARAM_INFO
	.align		4
.L_30:
        /*0078*/ 	.byte	0x04, 0x17
        /*007a*/ 	.short	(.L_32 - .L_31)
.L_31:
        /*007c*/ 	.word	0x00000000
        /*0080*/ 	.short	0x0003
        /*0082*/ 	.short	0x0018
        /*0084*/ 	.byte	0x00, 0xf0, 0x11, 0x00


	//----- nvinfo : EIATTR_KPARAM_INFO
	.align		4
.L_32:
        /*0088*/ 	.byte	0x04, 0x17
        /*008a*/ 	.short	(.L_34 - .L_33)
.L_33:
        /*008c*/ 	.word	0x00000000
        /*0090*/ 	.short	0x0002
        /*0092*/ 	.short	0x0010
        /*0094*/ 	.byte	0x00, 0xf4, 0x21, 0x00


	//----- nvinfo : EIATTR_KPARAM_INFO
	.align		4
.L_34:
        /*0098*/ 	.byte	0x04, 0x17
        /*009a*/ 	.short	(.L_36 - .L_35)
.L_35:
        /*009c*/ 	.word	0x00000000
        /*00a0*/ 	.short	0x0001
        /*00a2*/ 	.short	0x0008
        /*00a4*/ 	.byte	0x00, 0xf4, 0x21, 0x00


	//----- nvinfo : EIATTR_KPARAM_INFO
	.align		4
.L_36:
        /*00a8*/ 	.byte	0x04, 0x17
        /*00aa*/ 	.short	(.L_38 - .L_37)
.L_37:
        /*00ac*/ 	.word	0x00000000
        /*00b0*/ 	.short	0x0000
        /*00b2*/ 	.short	0x0000
        /*00b4*/ 	.byte	0x00, 0xf4, 0x21, 0x00


	//----- nvinfo : EIATTR_AT_ENTRY_FRAGMENTS
	.align		4
.L_38:
        /*00b8*/ 	.byte	0x04, 0x4f
        /*00ba*/ 	.short	(.L_40 - .L_39)


	//   ....[0]....
.L_39:
        /*00bc*/ 	.word	0x00000004


	//----- nvinfo : EIATTR_RESERVED_SMEM_USED
	.align		4
.L_40:
        /*00c0*/ 	.byte	0x01, 0x41
	.zero		2


	//----- nvinfo : EIATTR_SPARSE_MMA_MASK
	.align		4
        /*00c4*/ 	.byte	0x03, 0x50
        /*00c6*/ 	.short	0x0000


	//----- nvinfo : EIATTR_TCGEN05_1CTA_USED
	.align		4
        /*00c8*/ 	.byte	0x01, 0x51
	.zero		2


	//----- nvinfo : EIATTR_MAXREG_COUNT
	.align		4
        /*00cc*/ 	.byte	0x03, 0x1b
        /*00ce*/ 	.short	0x00ff


	//----- nvinfo : EIATTR_NUM_BARRIERS
	.align		4
        /*00d0*/ 	.byte	0x02, 0x4c
        /*00d2*/ 	.byte	0x01
	.zero		1


	//----- nvinfo : EIATTR_INT_WARP_WIDE_INSTR_OFFSETS
	.align		4
        /*00d4*/ 	.byte	0x04, 0x31
        /*00d6*/ 	.short	(.L_42 - .L_41)


	//   ....[0]....
.L_41:
        /*00d8*/ 	.word	0x00001670


	//   ....[1]....
        /*00dc*/ 	.word	0x00001690


	//   ....[2]....
        /*00e0*/ 	.word	0x00001710


	//   ....[3]....
        /*00e4*/ 	.word	0x000019e0


	//   ....[4]....
        /*00e8*/ 	.word	0x000019f0


	//   ....[5]....
        /*00ec*/ 	.word	0x00001a50


	//   ....[6]....
        /*00f0*/ 	.word	0x00001a60


	//   ....[7]....
        /*00f4*/ 	.word	0x00001c00


	//   ....[8]....
        /*00f8*/ 	.word	0x00001c10


	//   ....[9]....
        /*00fc*/ 	.word	0x00001d90


	//   ....[10]....
        /*0100*/ 	.word	0x00001dc0


	//   ....[11]....
        /*0104*/ 	.word	0x00001df0


	//   ....[12]....
        /*0108*/ 	.word	0x00001e10


	//   ....[13]....
        /*010c*/ 	.word	0x00001fa0


	//   ....[14]....
        /*0110*/ 	.word	0x00001fb0


	//   ....[15]....
        /*0114*/ 	.word	0x00002250


	//   ....[16]....
        /*0118*/ 	.word	0x00002260


	//   ....[17]....
        /*011c*/ 	.word	0x00002e70


	//   ....[18]....
        /*0120*/ 	.word	0x00002ec0


	//----- nvinfo : EIATTR_COOP_GROUP_MASK_REGIDS
	.align		4
.L_42:
        /*0124*/ 	.byte	0x04, 0x29
        /*0126*/ 	.short	(.L_44 - .L_43)


	//   ....[0]....
.L_43:
        /*0128*/ 	.word	0xffffffff


	//   ....[1]....
        /*012c*/ 	.word	0xffffffff


	//   ....[2]....
        /*0130*/ 	.word	0xffffffff


	//   ....[3]....
        /*0134*/ 	.word	0xffffffff


	//   ....[4]....
        /*0138*/ 	.word	0xffffffff


	//   ....[5]....
        /*013c*/ 	.word	0xffffffff


	//   ....[6]....
        /*0140*/ 	.word	0xffffffff


	//   ....[7]....
        /*0144*/ 	.word	0xffffffff


	//   ....[8]....
        /*0148*/ 	.word	0xffffffff


	//   ....[9]....
        /*014c*/ 	.word	0xffffffff


	//----- nvinfo : EIATTR_COOP_GROUP_INSTR_OFFSETS
	.align		4
.L_44:
        /*0150*/ 	.byte	0x04, 0x28
        /*0152*/ 	.short	(.L_46 - .L_45)


	//   ....[0]....
.L_45:
        /*0154*/ 	.word	0x00000050


	//   ....[1]....
        /*0158*/ 	.word	0x00000310


	//   ....[2]....
        /*015c*/ 	.word	0x000004f0


	//   ....[3]....
        /*0160*/ 	.word	0x00000980


	//   ....[4]....
        /*0164*/ 	.word	0x00000ac0


	//   ....[5]....
        /*0168*/ 	.word	0x00000fa0


	//   ....[6]....
        /*016c*/ 	.word	0x000010e0


	//   ....[7]....
        /*0170*/ 	.word	0x00001530


	//   ....[8]....
        /*0174*/ 	.word	0x00002d00


	//   ....[9]....
        /*0178*/ 	.word	0x00002f70


	//----- nvinfo : EIATTR_VRC_CTA_INIT_COUNT
	.align		4
.L_46:
        /*017c*/ 	.byte	0x02, 0x4a
        /*017e*/ 	.byte	0x80
	.zero		1


	//----- nvinfo : EIATTR_MBARRIER_INSTR_OFFSETS
	.align		4
        /*0180*/ 	.byte	0x04, 0x39
        /*0182*/ 	.short	(.L_48 - .L_47)


	//   ....[0]....
.L_47:
        /*0184*/ 	.word	0x00001730
        /*0188*/ 	.word	0x000000ff
        /*018c*/ 	.word	0x00009000
        /*0190*/ 	.short	0x0100
        /*0192*/ 	.byte	0x08
	.zero		1


	//   ....[1]....
        /*0194*/ 	.word	0x00001740
        /*0198*/ 	.word	0x000000ff
        /*019c*/ 	.word	0x00009020
        /*01a0*/ 	.short	0x0100
        /*01a2*/ 	.byte	0x08
	.zero		1


	//   ....[2]....
        /*01a4*/ 	.word	0x000017f0
        /*01a8*/ 	.word	0x000000ff
        /*01ac*/ 	.word	0x00009008
        /*01b0*/ 	.short	0x0100
        /*01b2*/ 	.byte	0x08
	.zero		1


	//   ....[3]....
        /*01b4*/ 	.word	0x00001800
        /*01b8*/ 	.word	0x000000ff
        /*01bc*/ 	.word	0x00009028
        /*01c0*/ 	.short	0x0100
        /*01c2*/ 	.byte	0x08
	.zero		1


	//   ....[4]....
        /*01c4*/ 	.word	0x00001910
        /*01c8*/ 	.word	0x000000ff
        /*01cc*/ 	.word	0x00009010
        /*01d0*/ 	.short	0x0100
        /*01d2*/ 	.byte	0x08
	.zero		1


	//   ....[5]....
        /*01d4*/ 	.word	0x00001920
        /*01d8*/ 	.word	0x000000ff
        /*01dc*/ 	.word	0x00009030
        /*01e0*/ 	.short	0x0100
        /*01e2*/ 	.byte	0x08
	.zero		1


	//   ....[6]....
        /*01e4*/ 	.word	0x00001af0
        /*01e8*/ 	.word	0x000000ff
        /*01ec*/ 	.word	0x00009000
        /*01f0*/ 	.short	0x010a
        /*01f2*/ 	.byte	0x08
	.zero		1


	//   ....[7]....
        /*01f4*/ 	.word	0x00001c60
        /*01f8*/ 	.word	0x000000ff
        /*01fc*/ 	.word	0x00009020
        /*0200*/ 	.short	0x010a
        /*0202*/ 	.byte	0x08
	.zero		1


	//   ....[8]....
        /*0204*/ 	.word	0x00001e90
        /*0208*/ 	.word	0x000000ff
        /*020c*/ 	.word	0x00009000
        /*0210*/ 	.short	0x010a
        /*0212*/ 	.byte	0x09
	.zero		1


	//   ....[9]....
        /*0214*/ 	.word	0x00001ff0
        /*0218*/ 	.word	0x000000ff
        /*021c*/ 	.word	0x00009020
        /*0220*/ 	.short	0x010a
        /*0222*/ 	.byte	0x09
	.zero		1


	//   ....[10]....
        /*0224*/ 	.word	0x000020c0
        /*0228*/ 	.word	0x000000ff
        /*022c*/ 	.word	0x00009000
        /*0230*/ 	.short	0x0108
        /*0232*/ 	.byte	0x08
	.zero		1


	//   ....[11]....
        /*0234*/ 	.word	0x000020d0
        /*0238*/ 	.word	0x000000ff
        /*023c*/ 	.word	0x00009020
        /*0240*/ 	.short	0x0108
        /*0242*/ 	.byte	0x08
	.zero		1


	//   ....[12]....
        /*0244*/ 	.word	0x00002120
        /*0248*/ 	.word	0x000000ff
        /*024c*/ 	.word	0x00009008
        /*0250*/ 	.short	0x0108
        /*0252*/ 	.byte	0x08
	.zero		1


	//   ....[13]....
        /*0254*/ 	.word	0x00002130
        /*0258*/ 	.word	0x000000ff
        /*025c*/ 	.word	0x00009028
        /*0260*/ 	.short	0x0108
        /*0262*/ 	.byte	0x08
	.zero		1


	//   ....[14]....
        /*0264*/ 	.word	0x00002180
        /*0268*/ 	.word	0x000000ff
        /*026c*/ 	.word	0x00009010
        /*0270*/ 	.short	0x0108
        /*0272*/ 	.byte	0x08
	.zero		1


	//   ....[15]....
        /*0274*/ 	.word	0x00002190
        /*0278*/ 	.word	0x000000ff
        /*027c*/ 	.word	0x00009030
        /*0280*/ 	.short	0x0108
        /*0282*/ 	.byte	0x08
	.zero		1


	//   ....[16]....
        /*0284*/ 	.word	0x00002f90
        /*0288*/ 	.word	0x000000ff
        /*028c*/ 	.word	0x00009000
        /*0290*/ 	.short	0x010a
        /*0292*/ 	.byte	0x08
	.zero		1


	//   ....[17]....
        /*0294*/ 	.word	0x00002fc0
        /*0298*/ 	.word	0x000000ff
        /*029c*/ 	.word	0x00009020
        /*02a0*/ 	.short	0x010a
        /*02a2*/ 	.byte	0x08
	.zero		1


	//   ....[18]....
        /*02a4*/ 	.word	0x00002ff0
        /*02a8*/ 	.word	0x000000ff
        /*02ac*/ 	.word	0x00009000
        /*02b0*/ 	.short	0x010a
        /*02b2*/ 	.byte	0x09
	.zero		1


	//   ....[19]....
        /*02b4*/ 	.word	0x00003020
        /*02b8*/ 	.word	0x000000ff
        /*02bc*/ 	.word	0x00009020
        /*02c0*/ 	.short	0x010a
        /*02c2*/ 	.byte	0x09
	.zero		1


	//----- nvinfo : EIATTR_NUM_MBARRIERS
	.align		4
.L_48:
        /*02c4*/ 	.byte	0x03, 0x38
        /*02c6*/ 	.short	0x0006


	//----- nvinfo : EIATTR_EXIT_INSTR_OFFSETS
	.align		4
        /*02c8*/ 	.byte	0x04, 0x1c
        /*02ca*/ 	.short	(.L_50 - .L_49)


	//   ....[0]....
.L_49:
        /*02cc*/ 	.word	0x00002f80


	//----- nvinfo : EIATTR_REQNTID
	.align		4
.L_50:
        /*02d0*/ 	.byte	0x04, 0x10
        /*02d2*/ 	.short	(.L_52 - .L_51)
.L_51:
        /*02d4*/ 	.word	0x00000080
        /*02d8*/ 	.word	0x00000001
        /*02dc*/ 	.word	0x00000001


	//----- nvinfo : EIATTR_CRS_STACK_SIZE
	.align		4
.L_52:
        /*02e0*/ 	.byte	0x04, 0x1e
        /*02e2*/ 	.short	(.L_54 - .L_53)
.L_53:
        /*02e4*/ 	.word	0x00000000


	//----- nvinfo : EIATTR_CBANK_PARAM_SIZE
	.align		4
.L_54:
        /*02e8*/ 	.byte	0x03, 0x19
        /*02ea*/ 	.short	0x0050


	//----- nvinfo : EIATTR_PARAM_CBANK
	.align		4
        /*02ec*/ 	.byte	0x04, 0x0a
        /*02ee*/ 	.short	(.L_56 - .L_55)
	.align		4
.L_55:
        /*02f0*/ 	.word	index@(.nv.constant0.gluon_tcgen05)
        /*02f4*/ 	.short	0x0380
        /*02f6*/ 	.short	0x0050


	//----- nvinfo : EIATTR_SW_WAR
	.align		4
.L_56:
        /*02f8*/ 	.byte	0x04, 0x36
        /*02fa*/ 	.short	(.L_58 - .L_57)
.L_57:
        /*02fc*/ 	.word	0x00000008
.L_58:


//--------------------- .nv.compat                --------------------------
	.section	.nv.compat,"",@"SHT_CUDA_COMPAT_INFO"
	.align	4
        /*0000*/ 	.byte	0x02, 0x02, 0x02, 0x00, 0x02, 0x05, 0x05, 0x00, 0x02, 0x03, 0x03, 0x00, 0x02, 0x06, 0x01, 0x00


//--------------------- .nv.callgraph             --------------------------
	.section	.nv.callgraph,"",@"SHT_CUDA_CALLGRAPH"
	.align	4
	.sectionentsize	8
	.align		4
        /*0000*/ 	.word	0x00000000
	.align		4
        /*0004*/ 	.word	0xffffffff
	.align		4
        /*0008*/ 	.word	0x00000000
	.align		4
        /*000c*/ 	.word	0xfffffffe
	.align		4
        /*0010*/ 	.word	0x00000000
	.align		4
        /*0014*/ 	.word	0xfffffffd
	.align		4
        /*0018*/ 	.word	0x00000000
	.align		4
        /*001c*/ 	.word	0xfffffffc


//--------------------- .text.gluon_tcgen05       --------------------------
	.section	.text.gluon_tcgen05,"ax",@progbits
	.align	128
        .global         gluon_tcgen05
        .type           gluon_tcgen05,@function
        .size           gluon_tcgen05,(.L_x_82 - gluon_tcgen05)
        .other          gluon_tcgen05,@"STO_CUDA_ENTRY STV_DEFAULT"
gluon_tcgen05:
.text.gluon_tcgen05:
[----:B------:R-:W1:Y:S01]  /*0000*/  LDC R1, c[0x0][0x37c] ;  /* 0x0000df00ff017b82 */ /* 0x000e620000000800 */
[----:B------:R-:W2:Y:S02]  /*0010*/  S2R R0, SR_TID.X ;  /* 0x0000000000007919 */ /* 0x000ea40000002100 */
[----:B--2---:R-:W-:-:S13]  /*0020*/  ISETP.GE.U32.AND P2, PT, R0, 0x20, PT ;  /* 0x000000200000780c */ /* 0x004fda0003f46070 */
[----:B------:R-:W-:Y:S05]  /*0030*/  @P2 BRA `(.L_x_0) ;  /* 0x0000000000b82947 */ /* 0x000fea0003800000 */
[----:B------:R-:W2:Y:S01]  /*0040*/  S2UR UR6, SR_CgaCtaId ;  /* 0x00000000000679c3 */ /* 0x000ea20000008800 */
[----:B------:R-:W-:Y:S01]  /*0050*/  NOP ;  /* 0x0000000000007918 */ /* 0x000fe20000000000 */
[----:B------:R-:W-:Y:S02]  /*0060*/  UMOV UR4, 0x40 ;  /* 0x0000004000047882 */ /* 0x000fe40000000000 */
[----:B--2---:R-:W-:-:S09]  /*0070*/  ULEA UR4, UR6, UR4, 0x18 ;  /* 0x0000000406047291 */ /* 0x004fd2000f8ec0ff */
[----:B------:R-:W2:Y:S01]  /*0080*/  LDS.U8 R2, [UR4] ;  /* 0x00000004ff027984 */ /* 0x000ea20008000000 */
[----:B------:R-:W-:Y:S02]  /*0090*/  UMOV UR4, 0x400 ;  /* 0x0000040000047882 */ /* 0x000fe40000000000 */
[----:B------:R-:W-:Y:S01]  /*00a0*/  ULEA UR4, UR6, UR4, 0x18 ;  /* 0x0000000406047291 */ /* 0x000fe2000f8ec0ff */
[----:B--2---:R-:W-:-:S13]  /*00b0*/  ISETP.NE.AND P0, PT, R2, RZ, PT ;  /* 0x000000ff0200720c */ /* 0x004fda0003f05270 */
[----:B------:R-:W-:Y:S05]  /*00c0*/  @P0 BRA `(.L_x_1) ;  /* 0x00000000007c0947 */ /* 0x000fea0003800000 */
[----:B------:R-:W-:-:S13]  /*00d0*/  ELECT P0, URZ, PT ;  /* 0x0000000000ff782f */ /* 0x000fda0003800000 */
[----:B------:R-:W-:Y:S05]  /*00e0*/  @!P0 BRA `(.L_x_2) ;  /* 0x0000000000848947 */ /* 0x000fea0003800000 */
[----:B------:R-:W-:Y:S01]  /*00f0*/  UMOV UR5, 0x8 ;  /* 0x0000000800057882 */ /* 0x000fe20000000000 */
[----:B------:R-:W-:Y:S02]  /*0100*/  IMAD.MOV.U32 R5, RZ, RZ, 0x1 ;  /* 0x00000001ff057424 */ /* 0x000fe400078e00ff */
[----:B------:R-:W-:Y:S02]  /*0110*/  IMAD.MOV.U32 R3, RZ, RZ, 0xff ;  /* 0x000000ffff037424 */ /* 0x000fe400078e00ff */
[----:B------:R-:W-:Y:S04]  /*0120*/  DEPBAR.LE SB2, 0x36 ;  /* 0x0000ad800000791a */ /* 0x000fe80000000000 */
[----:B------:R-:W2:Y:S02]  /*0130*/  UTCATOMSWS.FIND_AND_SET.ALIGN UP0, UR5, UR5 ;  /* 0x00000005000575e3 */ /* 0x000ea40008000800 */
[----:B--2---:R-:W-:-:S04]  /*0140*/  PLOP3.LUT P0, PT, PT, PT, UP0, 0x80, 0x8 ;  /* 0x000000000008781c */ /* 0x004fc80003f0f008 */
[----:B------:R-:W-:-:S04]  /*0150*/  SEL R2, RZ, 0xffffffff, !P0 ;  /* 0xffffffffff027807 */ /* 0x000fc80004000000 */
[----:B------:R-:W-:Y:S01]  /*0160*/  ISETP.NE.AND P0, PT, R2, RZ, PT ;  /* 0x000000ff0200720c */ /* 0x000fe20003f05270 */
[----:B------:R-:W-:-:S12]  /*0170*/  IMAD.U32 R2, RZ, RZ, UR5 ;  /* 0x00000005ff027e24 */ /* 0x000fd8000f8e00ff */
[----:B------:R-:W-:Y:S05]  /*0180*/  @P0 BRA `(.L_x_3) ;  /* 0x0000000000240947 */ /* 0x000fea0003800000 */
.L_x_4:
[----:B------:R-:W-:Y:S05]  /*0190*/  NANOSLEEP 0x64 ;  /* 0x000000640000795d */ /* 0x000fea0003800000 */
[----:B------:R-:W-:-:S05]  /*01a0*/  UMOV UR5, 0x8 ;  /* 0x0000000800057882 */ /* 0x000fca0000000000 */
[----:B------:R-:W-:Y:S04]  /*01b0*/  DEPBAR.LE SB2, 0x36 ;  /* 0x0000ad800000791a */ /* 0x000fe80000000000 */
[----:B------:R-:W2:Y:S02]  /*01c0*/  UTCATOMSWS.FIND_AND_SET.ALIGN UP0, UR5, UR5 ;  /* 0x00000005000575e3 */ /* 0x000ea40008000800 */
[----:B--2---:R-:W-:-:S04]  /*01d0*/  PLOP3.LUT P0, PT, PT, PT, UP0, 0x80, 0x8 ;  /* 0x000000000008781c */ /* 0x004fc80003f0f008 */
[----:B------:R-:W-:-:S04]  /*01e0*/  SEL R2, RZ, 0xffffffff, !P0 ;  /* 0xffffffffff027807 */ /* 0x000fc80004000000 */
[----:B------:R-:W-:Y:S01]  /*01f0*/  ISETP.NE.AND P0, PT, R2, RZ, PT ;  /* 0x000000ff0200720c */ /* 0x000fe20003f05270 */
[----:B------:R-:W-:-:S12]  /*0200*/  IMAD.U32 R2, RZ, RZ, UR5 ;  /* 0x00000005ff027e24 */ /* 0x000fd8000f8e00ff */
[----:B------:R-:W-:Y:S05]  /*0210*/  @!P0 BRA `(.L_x_4) ;  /* 0xfffffffc00dc8947 */ /* 0x000fea000383ffff */
.L_x_3:
[C---:B------:R-:W-:Y:S01]  /*0220*/  VIADD R4, R2.reuse, 0x10 ;  /* 0x0000001002047836 */ /* 0x040fe20000000000 */
[----:B------:R-:W-:Y:S01]  /*0230*/  UMOV UR5, 0x50 ;  /* 0x0000005000057882 */ /* 0x000fe20000000000 */
[----:B------:R-:W-:Y:S01]  /*0240*/  SHF.L.U32 R3, R3, R2, RZ ;  /* 0x0000000203037219 */ /* 0x000fe200000006ff */
[----:B------:R-:W-:Y:S01]  /*0250*/  ULEA UR5, UR6, UR5, 0x18 ;  /* 0x0000000506057291 */ /* 0x000fe2000f8ec0ff */
[----:B------:R-:W-:Y:S01]  /*0260*/  IMAD.SHL.U32 R2, R2, 0x20, RZ ;  /* 0x0000002002027824 */ /* 0x000fe200078e00ff */
[----:B------:R-:W-:-:S04]  /*0270*/  SHF.L.U32 R4, R5, R4, RZ ;  /* 0x0000000405047219 */ /* 0x000fc800000006ff */
[----:B------:R-:W-:-:S05]  /*0280*/  LOP3.LUT R3, R4, R3, RZ, 0xfc, !PT ;  /* 0x0000000304037212 */ /* 0x000fca00078efcff */
[----:B------:R2:W-:Y:S04]  /*0290*/  ATOMS.OR RZ, [UR5], R3 ;  /* 0x00000003ffff798c */ /* 0x0005e8000b000005 */
[----:B------:R2:W-:Y:S01]  /*02a0*/  STS [UR4], R2 ;  /* 0x00000002ff007988 */ /* 0x0005e20008000804 */
[----:B------:R-:W-:Y:S05]  /*02b0*/  BRA `(.L_x_2) ;  /* 0x0000000000107947 */ /* 0x000fea0003800000 */
.L_x_1:
[----:B------:R-:W-:Y:S01]  /*02c0*/  IMAD.MOV.U32 R3, RZ, RZ, -0x1 ;  /* 0xffffffffff037424 */ /* 0x000fe200078e00ff */
[----:B------:R-:W-:-:S04]  /*02d0*/  MOV R2, 0x300 ;  /* 0x0000030000027802 */ /* 0x000fc80000000f00 */
[----:B------:R2:W-:Y:S03]  /*02e0*/  STS [UR4], R3 ;  /* 0x00000003ff007988 */ /* 0x0005e60008000804 */
[----:B-12---:R-:W-:Y:S05]  /*02f0*/  CALL.REL.NOINC `($__internal_1_$__cuda_sm10x_tcgen05_guardrail_trap_phase_invalid_during_alloc) ;  /* 0x0000002c00607944 */ /* 0x006fea0003c00000 */
.L_x_2:
[----:B------:R-:W-:Y:S05]  /*0300*/  WARPSYNC.ALL ;  /* 0x0000000000007948 */ /* 0x000fea0003800000 */
[----:B------:R-:W-:Y:S01]  /*0310*/  NOP ;  /* 0x0000000000007918 */ /* 0x000fe20000000000 */
.L_x_0:
[----:B------:R-:W3:Y:S08]  /*0320*/  S2UR UR4, SR_CgaCtaId ;  /* 0x00000000000479c3 */ /* 0x000ef00000008800 */
[----:B------:R-:W-:Y:S01]  /*0330*/  BAR.SYNC.DEFER_BLOCKING 0x0 ;  /* 0x0000000000007b1d */ /* 0x000fe20000010000 */
[----:B--2---:R-:W-:-:S05]  /*0340*/  LOP3.LUT R2, R0, 0x7f, RZ, 0xc0, !PT ;  /* 0x0000007f00027812 */ /* 0x004fca00078ec0ff */
[----:B------:R-:W-:Y:S02]  /*0350*/  UMOV UR8, 0x400 ;  /* 0x0000040000087882 */ /* 0x000fe40000000000 */
[----:B------:R-:W2:Y:S08]  /*0360*/  LDC R12, c[0x0][0x3a0] ;  /* 0x0000e800ff0c7b82 */ /* 0x000eb00000000800 */
[----:B------:R-:W4:Y:S01]  /*0370*/  S2UR UR15, SR_CTAID.Y ;  /* 0x00000000000f79c3 */ /* 0x000f220000002600 */
[----:B---3--:R-:W-:-:S09]  /*0380*/  ULEA UR8, UR4, UR8, 0x18 ;  /* 0x0000000804087291 */ /* 0x008fd2000f8ec0ff */
[----:B------:R-:W3:Y:S01]  /*0390*/  LDS R4, [UR8] ;  /* 0x00000008ff047984 */ /* 0x000ee20008000800 */
[----:B------:R-:W-:Y:S06]  /*03a0*/  BAR.SYNC.DEFER_BLOCKING 0x0 ;  /* 0x0000000000007b1d */ /* 0x000fec0000010000 */
[----:B------:R-:W-:Y:S05]  /*03b0*/  @P2 BRA `(.L_x_5) ;  /* 0x0000000000182947 */ /* 0x000fea0003800000 */
[----:B------:R-:W-:Y:S01]  /*03c0*/  ELECT P0, URZ, PT ;  /* 0x0000000000ff782f */ /* 0x000fe20003800000 */
[----:B------:R-:W-:Y:S01]  /*03d0*/  IMAD.MOV.U32 R3, RZ, RZ, 0x1 ;  /* 0x00000001ff037424 */ /* 0x000fe200078e00ff */
[----:B------:R-:W-:Y:S01]  /*03e0*/  UMOV UR5, 0x40 ;  /* 0x0000004000057882 */ /* 0x000fe20000000000 */
[----:B------:R-:W-:Y:S01]  /*03f0*/  UVIRTCOUNT.DEALLOC.SMPOOL 0x80 ;  /* 0x000000800000784c */ /* 0x000fe20000000000 */
[----:B------:R-:W-:-:S09]  /*0400*/  ULEA UR5, UR4, UR5, 0x18 ;  /* 0x0000000504057291 */ /* 0x000fd2000f8ec0ff */
[----:B------:R5:W-:Y:S03]  /*0410*/  @P0 STS.U8 [UR5], R3 ;  /* 0x00000003ff000988 */ /* 0x000be60008000005 */
.L_x_5:
[----:B------:R-:W5:Y:S01]  /*0420*/  S2UR UR4, SR_CTAID.Z ;  /* 0x00000000000479c3 */ /* 0x000f620000002700 */
[----:B------:R-:W4:Y:S01]  /*0430*/  LDCU UR5, c[0x0][0x370] ;  /* 0x00006e00ff0577ac */ /* 0x000f220008000800 */
[----:B------:R-:W-:Y:S01]  /*0440*/  ISETP.GE.U32.AND P0, PT, R2, 0x20, PT ;  /* 0x000000200200780c */ /* 0x000fe20003f06070 */
[----:B--2---:R-:W-:Y:S01]  /*0450*/  VIADD R6, R12, 0xffffffff ;  /* 0xffffffff0c067836 */ /* 0x004fe20000000000 */
[C---:B------:R-:W-:Y:S01]  /*0460*/  ISETP.NE.U32.AND P3, PT, R2.reuse, RZ, PT ;  /* 0x000000ff0200720c */ /* 0x040fe20003f65070 */
[----:B------:R-:W5:Y:S02]  /*0470*/  LDCU UR6, c[0x0][0x374] ;  /* 0x00006e80ff0677ac */ /* 0x000f640008000800 */
[----:B-----5:R-:W-:Y:S01]  /*0480*/  LEA R3, R2, UR8, 0x2 ;  /* 0x0000000802037c11 */ /* 0x020fe2000f8e10ff */
[----:B------:R-:W-:Y:S01]  /*0490*/  BSSY.RECONVERGENT B0, `(.L_x_6) ;  /* 0x0000015000007945 */ /* 0x000fe20003800200 */
[----:B------:R-:W4:Y:S01]  /*04a0*/  S2UR UR7, SR_CTAID.X ;  /* 0x00000000000779c3 */ /* 0x000f220000002500 */
[----:B------:R-:W2:Y:S01]  /*04b0*/  LDCU.64 UR20, c[0x0][0x3c0] ;  /* 0x00007800ff1477ac */ /* 0x000ea20008000a00 */
[----:B---3--:R-:W-:-:S04]  /*04c0*/  R2UR UR23, R4 ;  /* 0x00000000041772ca */ /* 0x008fc800000e0000 */
[----:B------:R3:W-:Y:S02]  /*04d0*/  @!P0 STS [R3], RZ ;  /* 0x000000ff03008388 */ /* 0x0007e40000000800 */
[----:B------:R-:W5:Y:S01]  /*04e0*/  LDC R7, c[0x0][0x398] ;  /* 0x0000e600ff077b82 */ /* 0x000f620000000800 */
[----:B------:R-:W-:Y:S01]  /*04f0*/  NOP ;  /* 0x0000000000007918 */ /* 0x000fe20000000000 */
[----:B------:R3:W-:Y:S01]  /*0500*/  @!P3 STS [UR8+0x20], R6 ;  /* 0x00002006ff00b988 */ /* 0x0007e20008000808 */
[----:B----4-:R-:W-:-:S04]  /*0510*/  UIMAD UR4, UR4, UR6, UR15 ;  /* 0x00000006040472a4 */ /* 0x010fc8000f8e020f */
[----:B------:R-:W-:-:S04]  /*0520*/  UIMAD UR4, UR4, UR5, UR7 ;  /* 0x00000005040472a4 */ /* 0x000fc8000f8e0207 */
[----:B------:R-:W-:-:S04]  /*0530*/  UIMAD UR4, UR4, 0x180, URZ ;  /* 0x00000180040478a4 */ /* 0x000fc8000f8e02ff */
[----:B--2---:R-:W-:Y:S01]  /*0540*/  UIADD3 UR24, UP0, UPT, UR4, UR20, URZ ;  /* 0x0000001404187290 */ /* 0x004fe2000ff1e0ff */
[----:B-----5:R-:W-:-:S03]  /*0550*/  VIADD R7, R7, 0xffffffff ;  /* 0xffffffff07077836 */ /* 0x020fc60000000000 */
[----:B------:R-:W-:Y:S01]  /*0560*/  ULEA.HI.X.SX32 UR25, UR4, UR21, 0x1, UP0 ;  /* 0x0000001504197291 */ /* 0x000fe200080f0eff */
[----:B---3--:R-:W-:Y:S11]  /*0570*/  @P3 BRA `(.L_x_7) ;  /* 0x0000000000183947 */ /* 0x008ff60003800000 */
[----:B------:R-:W2:Y:S01]  /*0580*/  LDS R4, [UR8+0x8] ;  /* 0x00000808ff047984 */ /* 0x000ea20008000800 */
[----:B------:R-:W3:Y:S01]  /*0590*/  LDC.64 R8, c[0x0][0x380] ;  /* 0x0000e000ff087b82 */ /* 0x000ee20000000a00 */
[----:B------:R-:W-:Y:S02]  /*05a0*/  IMAD.MOV.U32 R5, RZ, RZ, 0x70 ;  /* 0x00000070ff057424 */ /* 0x000fe400078e00ff */
[----:B---3--:R3:W-:Y:S03]  /*05b0*/  STS.64 [UR8], R8 ;  /* 0x00000008ff007988 */ /* 0x0087e60008000a08 */
[----:B--2---:R-:W-:-:S05]  /*05c0*/  LOP3.LUT R4, R4, 0x10, R5, 0xd8, !PT ;  /* 0x0000001004047812 */ /* 0x004fca00078ed805 */
[----:B------:R3:W-:Y:S02]  /*05d0*/  STS [UR8+0x8], R4 ;  /* 0x00000804ff007988 */ /* 0x0007e40008000808 */
.L_x_7:
[----:B------:R-:W-:Y:S05]  /*05e0*/  BSYNC.RECONVERGENT B0 ;  /* 0x0000000000007941 */ /* 0x000fea0003800200 */
.L_x_6:
[----:B------:R-:W-:Y:S04]  /*05f0*/  BSSY.RECONVERGENT B0, `(.L_x_8) ;  /* 0x000000a000007945 */ /* 0x000fe80003800200 */
[----:B------:R-:W-:Y:S05]  /*0600*/  @P3 BRA `(.L_x_9) ;  /* 0x0000000000203947 */ /* 0x000fea0003800000 */
[----:B---3--:R-:W2:Y:S01]  /*0610*/  LDS R4, [UR8+0x34] ;  /* 0x00003408ff047984 */ /* 0x008ea20008000800 */
[----:B------:R-:W-:Y:S02]  /*0620*/  IMAD.MOV.U32 R5, RZ, RZ, 0x1f000000 ;  /* 0x1f000000ff057424 */ /* 0x000fe400078e00ff */
[----:B------:R-:W-:Y:S01]  /*0630*/  @!P3 IMAD.MOV.U32 R8, RZ, RZ, 0x7f ;  /* 0x0000007fff08b424 */ /* 0x000fe200078e00ff */
[----:B------:R-:W3:Y:S02]  /*0640*/  @!P3 LDS R9, [UR8+0x38] ;  /* 0x00003808ff09b984 */ /* 0x000ee40008000800 */
[----:B--2---:R-:W-:Y:S02]  /*0650*/  LOP3.LUT R4, R4, 0xff000000, R5, 0xb8, !PT ;  /* 0xff00000004047812 */ /* 0x004fe400078eb805 */
[----:B---3--:R-:W-:-:S03]  /*0660*/  @!P3 LOP3.LUT R5, R9, 0xff, R8, 0xb8, !PT ;  /* 0x000000ff0905b812 */ /* 0x008fc600078eb808 */
[----:B------:R2:W-:Y:S04]  /*0670*/  STS [UR8+0x34], R4 ;  /* 0x00003404ff007988 */ /* 0x0005e80008000808 */
[----:B------:R2:W-:Y:S02]  /*0680*/  @!P3 STS [UR8+0x38], R5 ;  /* 0x00003805ff00b988 */ /* 0x0005e40008000808 */
.L_x_9:
[----:B------:R-:W-:Y:S05]  /*0690*/  BSYNC.RECONVERGENT B0 ;  /* 0x0000000000007941 */ /* 0x000fea0003800200 */
.L_x_8:
[----:B------:R-:W-:Y:S04]  /*06a0*/  BSSY.RECONVERGENT B0, `(.L_x_10) ;  /* 0x000000a000007945 */ /* 0x000fe80003800200 */
[----:B------:R-:W-:Y:S05]  /*06b0*/  @P3 BRA `(.L_x_11) ;  /* 0x0000000000203947 */ /* 0x000fea0003800000 */
[----:B--23--:R-:W2:Y:S01]  /*06c0*/  LDS R4, [UR8+0x1c] ;  /* 0x00001c08ff047984 */ /* 0x00cea20008000800 */
[----:B------:R-:W3:Y:S03]  /*06d0*/  LDC.64 R10, c[0x0][0x3a8] ;  /* 0x0000ea00ff0a7b82 */ /* 0x000ee60000000a00 */
[----:B------:R4:W-:Y:S01]  /*06e0*/  STS [UR8+0x24], R7 ;  /* 0x00002407ff007988 */ /* 0x0009e20008000808 */
[--C-:B---3--:R-:W-:Y:S02]  /*06f0*/  SHF.R.U32.HI R9, RZ, 0x4, R11.reuse ;  /* 0x00000004ff097819 */ /* 0x108fe4000001160b */
[----:B------:R-:W-:-:S05]  /*0700*/  SHF.R.U64 R5, R10, 0x4, R11 ;  /* 0x000000040a057819 */ /* 0x000fca000000120b */
[----:B------:R4:W-:Y:S01]  /*0710*/  STS [UR8+0xc], R5 ;  /* 0x00000c05ff007988 */ /* 0x0009e20008000808 */
[----:B--2---:R-:W-:-:S05]  /*0720*/  LOP3.LUT R4, R4, 0xf, R9, 0xb8, !PT ;  /* 0x0000000f04047812 */ /* 0x004fca00078eb809 */
[----:B------:R4:W-:Y:S02]  /*0730*/  STS [UR8+0x1c], R4 ;  /* 0x00001c04ff007988 */ /* 0x0009e40008000808 */
.L_x_11:
[----:B------:R-:W-:Y:S05]  /*0740*/  BSYNC.RECONVERGENT B0 ;  /* 0x0000000000007941 */ /* 0x000fea0003800200 */
.L_x_10:
[----:B------:R-:W-:Y:S04]  /*0750*/  BSSY.RECONVERGENT B1, `(.L_x_12) ;  /* 0x000001d000017945 */ /* 0x000fe80003800200 */
[----:B------:R-:W-:Y:S04]  /*0760*/  BSSY.RELIABLE B0, `(.L_x_13) ;  /* 0x0000018000007945 */ /* 0x000fe80003800100 */
[----:B------:R-:W-:Y:S05]  /*0770*/  @P3 BRA `(.L_x_14) ;  /* 0x00000000001c3947 */ /* 0x000fea0003800000 */
[----:B--234-:R-:W2:Y:S02]  /*0780*/  LDS R4, [UR8+0x34] ;  /* 0x00003408ff047984 */ /* 0x01cea40008000800 */
[----:B--2---:R-:W-:-:S05]  /*0790*/  LOP3.LUT R4, R4, 0x7, RZ, 0xb8, !PT ;  /* 0x0000000704047812 */ /* 0x004fca00078eb8ff */
[----:B------:R2:W-:Y:S01]  /*07a0*/  STS [UR8+0x34], R4 ;  /* 0x00003404ff007988 */ /* 0x0005e20008000808 */
[----:B------:R-:W-:Y:S05]  /*07b0*/  @P3 BRA `(.L_x_15) ;  /* 0x00000000001c3947 */ /* 0x000fea0003800000 */
[----:B--2---:R-:W2:Y:S02]  /*07c0*/  LDS R4, [UR8+0x34] ;  /* 0x00003408ff047984 */ /* 0x004ea40008000800 */
[----:B--2---:R-:W-:-:S05]  /*07d0*/  LOP3.LUT R4, R4, 0x38, RZ, 0xb8, !PT ;  /* 0x0000003804047812 */ /* 0x004fca00078eb8ff */
[----:B------:R5:W-:Y:S02]  /*07e0*/  STS [UR8+0x34], R4 ;  /* 0x00003404ff007988 */ /* 0x000be40008000808 */
.L_x_14:
[----:B------:R-:W-:Y:S05]  /*07f0*/  @P3 BRA `(.L_x_16) ;  /* 0x00000000001c3947 */ /* 0x000fea0003800000 */
[----:B--2345:R-:W2:Y:S02]  /*0800*/  LDS R4, [UR8+0x8] ;  /* 0x00000808ff047984 */ /* 0x03cea40008000800 */
[----:B--2---:R-:W-:-:S05]  /*0810*/  LOP3.LUT R4, R4, 0x780, RZ, 0xb8, !PT ;  /* 0x0000078004047812 */ /* 0x004fca00078eb8ff */
[----:B------:R3:W-:Y:S02]  /*0820*/  STS [UR8+0x8], R4 ;  /* 0x00000804ff007988 */ /* 0x0007e40008000808 */
.L_x_15:
[----:B------:R-:W-:Y:S05]  /*0830*/  @P3 BRA `(.L_x_17) ;  /* 0x0000000000283947 */ /* 0x000fea0003800000 */
[----:B--23--:R-:W2:Y:S02]  /*0840*/  LDS R4, [UR8+0x8] ;  /* 0x00000808ff047984 */ /* 0x00cea40008000800 */
[----:B--2---:R-:W-:-:S05]  /*0850*/  LOP3.LUT R4, R4, 0x1800, RZ, 0xb8, !PT ;  /* 0x0000180004047812 */ /* 0x004fca00078eb8ff */
[----:B------:R2:W-:Y:S02]  /*0860*/  STS [UR8+0x8], R4 ;  /* 0x00000804ff007988 */ /* 0x0005e40008000808 */
.L_x_16:
[----:B------:R-:W-:Y:S05]  /*0870*/  @P3 BREAK.RELIABLE B0 ;  /* 0x0000000000003942 */ /* 0x000fea0003800100 */
[----:B------:R-:W-:Y:S05]  /*0880*/  @P3 BRA `(.L_x_18) ;  /* 0x0000000000243947 */ /* 0x000fea0003800000 */
[----:B--2-4-:R-:W2:Y:S01]  /*0890*/  LDS R5, [UR8+0x8] ;  /* 0x00000808ff057984 */ /* 0x014ea20008000800 */
[----:B---3-5:R-:W-:-:S05]  /*08a0*/  IMAD.MOV.U32 R4, RZ, RZ, 0x6000 ;  /* 0x00006000ff047424 */ /* 0x028fca00078e00ff */
[----:B--2---:R-:W-:-:S04]  /*08b0*/  LOP3.LUT R4, R5, 0x2000, R4, 0xd8, !PT ;  /* 0x0000200005047812 */ /* 0x004fc800078ed804 */
[----:B------:R-:W-:-:S05]  /*08c0*/  LOP3.LUT R4, R4, 0x400000, RZ, 0xb8, !PT ;  /* 0x0040000004047812 */ /* 0x000fca00078eb8ff */
[----:B------:R4:W-:Y:S02]  /*08d0*/  STS [UR8+0x8], R4 ;  /* 0x00000804ff007988 */ /* 0x0009e40008000808 */
.L_x_17:
[----:B------:R-:W-:Y:S05]  /*08e0*/  BSYNC.RELIABLE B0 ;  /* 0x0000000000007941 */ /* 0x000fea0003800100 */
.L_x_13:
[----:B--234-:R-:W2:Y:S02]  /*08f0*/  @!P3 LDS R4, [UR8+0x8] ;  /* 0x00000808ff04b984 */ /* 0x01cea40008000800 */
[----:B--2---:R-:W-:-:S05]  /*0900*/  @!P3 LOP3.LUT R4, R4, 0x8000, RZ, 0xb8, !PT ;  /* 0x000080000404b812 */ /* 0x004fca00078eb8ff */
[----:B------:R2:W-:Y:S02]  /*0910*/  @!P3 STS [UR8+0x8], R4 ;  /* 0x00000804ff00b988 */ /* 0x0005e40008000808 */
.L_x_18:
[----:B------:R-:W-:Y:S05]  /*0920*/  BSYNC.RECONVERGENT B1 ;  /* 0x0000000000017941 */ /* 0x000fea0003800200 */
.L_x_12:
[----:B------:R-:W-:Y:S05]  /*0930*/  WARPSYNC.ALL ;  /* 0x0000000000007948 */ /* 0x000fea0003800000 */
[----:B------:R-:W-:Y:S01]  /*0940*/  NOP ;  /* 0x0000000000007918 */ /* 0x000fe20000000000 */
[----:B------:R-:W-:Y:S05]  /*0950*/  @P0 BRA `(.L_x_19) ;  /* 0x0000000000300947 */ /* 0x000fea0003800000 */
[----:B--2345:R-:W2:Y:S01]  /*0960*/  S2R R4, SR_LANEID ;  /* 0x0000000000047919 */ /* 0x03cea20000000000 */
[----:B------:R-:W-:Y:S05]  /*0970*/  WARPSYNC.ALL ;  /* 0x0000000000007948 */ /* 0x000fea0003800000 */
[----:B------:R-:W-:Y:S01]  /*0980*/  NOP ;  /* 0x0000000000007918 */ /* 0x000fe20000000000 */
[----:B--2---:R-:W-:-:S05]  /*0990*/  IMAD.SHL.U32 R8, R4, 0x4, RZ ;  /* 0x0000000404087824 */ /* 0x004fca00078e00ff */
[----:B------:R-:W2:Y:S01]  /*09a0*/  LDS R9, [R8+UR8] ;  /* 0x0000000808097984 */ /* 0x000ea20008000800 */
[----:B------:R-:W-:-:S05]  /*09b0*/  IADD3 R4, P1, PT, R8, UR24, RZ ;  /* 0x0000001808047c10 */ /* 0x000fca000ff3e0ff */
[----:B------:R-:W-:-:S05]  /*09c0*/  IMAD.X R5, RZ, RZ, UR25, P1 ;  /* 0x00000019ff057e24 */ /* 0x000fca00088e06ff */
[----:B--2---:R2:W3:Y:S01]  /*09d0*/  ATOMG.E.EXCH.STRONG.GPU PT, RZ, [R4], R9 ;  /* 0x0000000904ff73a8 */ /* 0x0044e200041ee100 */
[----:B------:R-:W-:-:S04]  /*09e0*/  DEPBAR {5,4,3,2,1,0} ;  /* 0x0000003f0000791a */ /* 0x000fc80000000000 */
[----:B------:R-:W4:Y:S02]  /*09f0*/  CCTL.E.C.LDCU.IV.DEEP [UR24] ;  /* 0x0000000018007540 */ /* 0x000f240009c08000 */
[----:B----4-:R2:W-:Y:S01]  /*0a00*/  UTMACCTL.IV [UR24] ;  /* 0x00000000180079b9 */ /* 0x0105e20008000000 */
[----:B------:R-:W-:Y:S01]  /*0a10*/  NOP ;  /* 0x0000000000007918 */ /* 0x000fe20000000000 */
.L_x_19:
[----:B------:R-:W-:Y:S05]  /*0a20*/  @P0 BRA `(.L_x_20) ;  /* 0x00000000000c0947 */ /* 0x000fea0003800000 */
[----:B------:R0:W-:Y:S01]  /*0a30*/  UTMACMDFLUSH ;  /* 0x00000000000079b7 */ /* 0x0001e20000000000 */
[----:B------:R-:W-:Y:S05]  /*0a40*/  @P0 BRA `(.L_x_20) ;  /* 0x0000000000040947 */ /* 0x000fea0003800000 */
[----:B------:R-:W-:-:S04]  /*0a50*/  DEPBAR.LE SB0, 0x0 ;  /* 0x000080000000791a */ /* 0x000fc80000000000 */
.L_x_20:
[----:B------:R-:W-:Y:S05]  /*0a60*/  WARPSYNC.ALL ;  /* 0x0000000000007948 */ /* 0x000fea0003800000 */
[----:B------:R-:W-:Y:S01]  /*0a70*/  NOP ;  /* 0x0000000000007918 */ /* 0x000fe20000000000 */
[----:B---3--:R-:W-:Y:S06]  /*0a80*/  BAR.SYNC.DEFER_BLOCKING 0x0 ;  /* 0x0000000000007b1d */ /* 0x008fec0000010000 */
[----:B------:R-:W-:Y:S02]  /*0a90*/  BSSY.RECONVERGENT B1, `(.L_x_21) ;  /* 0x000000b000017945 */ /* 0x000fe40003800200 */
[----:B------:R-:W-:Y:S06]  /*0aa0*/  BAR.SYNC.DEFER_BLOCKING 0x0 ;  /* 0x0000000000007b1d */ /* 0x000fec0000010000 */
[----:B------:R3:W-:Y:S01]  /*0ab0*/  @!P0 STS [R3], RZ ;  /* 0x000000ff03008388 */ /* 0x0007e20000000800 */
[----:B------:R-:W-:Y:S01]  /*0ac0*/  NOP ;  /* 0x0000000000007918 */ /* 0x000fe20000000000 */
[----:B------:R-:W-:Y:S05]  /*0ad0*/  @P3 BRA `(.L_x_22) ;  /* 0x0000000000183947 */ /* 0x000fea0003800000 */
[----:B--2-45:R-:W2:Y:S01]  /*0ae0*/  LDS R4, [UR8+0x8] ;  /* 0x00000808ff047984 */ /* 0x034ea20008000800 */
[----:B------:R-:W4:Y:S01]  /*0af0*/  LDC.64 R8, c[0x0][0x388] ;  /* 0x0000e200ff087b82 */ /* 0x000f220000000a00 */
[----:B------:R-:W-:Y:S02]  /*0b00*/  IMAD.MOV.U32 R5, RZ, RZ, 0x70 ;  /* 0x00000070ff057424 */ /* 0x000fe400078e00ff */
[----:B----4-:R4:W-:Y:S03]  /*0b10*/  STS.64 [UR8], R8 ;  /* 0x00000008ff007988 */ /* 0x0109e60008000a08 */
[----:B--2---:R-:W-:-:S05]  /*0b20*/  LOP3.LUT R4, R4, 0x10, R5, 0xd8, !PT ;  /* 0x0000001004047812 */ /* 0x004fca00078ed805 */
[----:B------:R4:W-:Y:S02]  /*0b30*/  STS [UR8+0x8], R4 ;  /* 0x00000804ff007988 */ /* 0x0009e40008000808 */
.L_x_22:
[----:B--2---:R-:W-:Y:S05]  /*0b40*/  BSYNC.RECONVERGENT B1 ;  /* 0x0000000000017941 */ /* 0x004fea0003800200 */
.L_x_21:
[----:B------:R-:W-:Y:S04]  /*0b50*/  BSSY.RECONVERGENT B2, `(.L_x_23) ;  /* 0x000000f000027945 */ /* 0x000fe80003800200 */
[----:B------:R-:W-:Y:S04]  /*0b60*/  BSSY.RELIABLE B1, `(.L_x_24) ;  /* 0x000000c000017945 */ /* 0x000fe80003800100 */
[----:B------:R-:W-:Y:S05]  /*0b70*/  @P3 BRA `(.L_x_25) ;  /* 0x0000000000283947 */ /* 0x000fea0003800000 */
[----:B----45:R-:W2:Y:S01]  /*0b80*/  LDS R4, [UR8+0x34] ;  /* 0x00003408ff047984 */ /* 0x030ea20008000800 */
[----:B------:R-:W-:Y:S01]  /*0b90*/  IMAD.MOV.U32 R5, RZ, RZ, 0x1f000000 ;  /* 0x1f000000ff057424 */ /* 0x000fe200078e00ff */
[----:B------:R-:W-:Y:S05]  /*0ba0*/  @P3 BREAK.RELIABLE B1 ;  /* 0x0000000000013942 */ /* 0x000fea0003800100 */
[----:B--2---:R-:W-:-:S05]  /*0bb0*/  LOP3.LUT R4, R4, 0xff000000, R5, 0xb8, !PT ;  /* 0xff00000004047812 */ /* 0x004fca00078eb805 */
[----:B------:R2:W-:Y:S01]  /*0bc0*/  STS [UR8+0x34], R4 ;  /* 0x00003404ff007988 */ /* 0x0005e20008000808 */
[----:B------:R-:W-:Y:S05]  /*0bd0*/  @P3 BRA `(.L_x_26) ;  /* 0x0000000000183947 */ /* 0x000fea0003800000 */
[----:B--2---:R-:W2:Y:S01]  /*0be0*/  LDS R4, [UR8+0x38] ;  /* 0x00003808ff047984 */ /* 0x004ea20008000800 */
[----:B------:R-:W-:-:S05]  /*0bf0*/  IMAD.MOV.U32 R5, RZ, RZ, 0xff ;  /* 0x000000ffff057424 */ /* 0x000fca00078e00ff */
[----:B--2---:R-:W-:-:S05]  /*0c00*/  LOP3.LUT R4, R4, 0xff, R5, 0xb8, !PT ;  /* 0x000000ff04047812 */ /* 0x004fca00078eb805 */
[----:B------:R2:W-:Y:S02]  /*0c10*/  STS [UR8+0x38], R4 ;  /* 0x00003804ff007988 */ /* 0x0005e40008000808 */
.L_x_25:
[----:B------:R-:W-:Y:S05]  /*0c20*/  BSYNC.RELIABLE B1 ;  /* 0x0000000000017941 */ /* 0x000fea0003800100 */
.L_x_24:
[----:B------:R2:W-:Y:S02]  /*0c30*/  @!P3 STS [UR8+0x20], R6 ;  /* 0x00002006ff00b988 */ /* 0x0005e40008000808 */
.L_x_26:
[----:B------:R-:W-:Y:S05]  /*0c40*/  BSYNC.RECONVERGENT B2 ;  /* 0x0000000000027941 */ /* 0x000fea0003800200 */
.L_x_23:
[----:B------:R-:W-:Y:S05]  /*0c50*/  WARPSYNC.ALL ;  /* 0x0000000000007948 */ /* 0x000fea0003800000 */
[----:B------:R-:W-:Y:S01]  /*0c60*/  NOP ;  /* 0x0000000000007918 */ /* 0x000fe20000000000 */
[----:B--2---:R-:W2:Y:S01]  /*0c70*/  LDC R6, c[0x0][0x39c] ;  /* 0x0000e700ff067b82 */ /* 0x004ea20000000800 */
[----:B------:R-:W-:Y:S01]  /*0c80*/  BSSY.RECONVERGENT B2, `(.L_x_27) ;  /* 0x000000b000027945 */ /* 0x000fe20003800200 */
[----:B--2---:R-:W-:-:S03]  /*0c90*/  VIADD R6, R6, 0xffffffff ;  /* 0xffffffff06067836 */ /* 0x004fc60000000000 */
[----:B------:R-:W-:Y:S05]  /*0ca0*/  @P3 BRA `(.L_x_28) ;  /* 0x0000000000203947 */ /* 0x000fea0003800000 */
[----:B----45:R-:W2:Y:S01]  /*0cb0*/  LDS R4, [UR8+0x1c] ;  /* 0x00001c08ff047984 */ /* 0x030ea20008000800 */
[----:B------:R-:W4:Y:S03]  /*0cc0*/  LDC.64 R10, c[0x0][0x3b0] ;  /* 0x0000ec00ff0a7b82 */ /* 0x000f260000000a00 */
[----:B------:R5:W-:Y:S01]  /*0cd0*/  STS [UR8+0x24], R6 ;  /* 0x00002406ff007988 */ /* 0x000be20008000808 */
[--C-:B----4-:R-:W-:Y:S02]  /*0ce0*/  SHF.R.U32.HI R9, RZ, 0x4, R11.reuse ;  /* 0x00000004ff097819 */ /* 0x110fe4000001160b */
[----:B------:R-:W-:-:S05]  /*0cf0*/  SHF.R.U64 R5, R10, 0x4, R11 ;  /* 0x000000040a057819 */ /* 0x000fca000000120b */
[----:B------:R5:W-:Y:S01]  /*0d00*/  STS [UR8+0xc], R5 ;  /* 0x00000c05ff007988 */ /* 0x000be20008000808 */
[----:B--2---:R-:W-:-:S05]  /*0d10*/  LOP3.LUT R4, R4, 0xf, R9, 0xb8, !PT ;  /* 0x0000000f04047812 */ /* 0x004fca00078eb809 */
[----:B------:R5:W-:Y:S02]  /*0d20*/  STS [UR8+0x1c], R4 ;  /* 0x00001c04ff007988 */ /* 0x000be40008000808 */
.L_x_28:
[----:B------:R-:W-:Y:S05]  /*0d30*/  BSYNC.RECONVERGENT B2 ;  /* 0x0000000000027941 */ /* 0x000fea0003800200 */
.L_x_27:
[----:B------:R-:W-:Y:S04]  /*0d40*/  BSSY.RECONVERGENT B3, `(.L_x_29) ;  /* 0x000001d000037945 */ /* 0x000fe80003800200 */
[----:B------:R-:W-:Y:S04]  /*0d50*/  BSSY.RELIABLE B2, `(.L_x_30) ;  /* 0x0000018000027945 */ /* 0x000fe80003800100 */
[----:B------:R-:W-:Y:S05]  /*0d60*/  @P3 BRA `(.L_x_31) ;  /* 0x00000000001c3947 */ /* 0x000fea0003800000 */
[----:B----45:R-:W2:Y:S02]  /*0d70*/  LDS R4, [UR8+0x34] ;  /* 0x00003408ff047984 */ /* 0x030ea40008000800 */
[----:B--2---:R-:W-:-:S05]  /*0d80*/  LOP3.LUT R4, R4, 0x7, RZ, 0xb8, !PT ;  /* 0x0000000704047812 */ /* 0x004fca00078eb8ff */
[----:B------:R2:W-:Y:S01]  /*0d90*/  STS [UR8+0x34], R4 ;  /* 0x00003404ff007988 */ /* 0x0005e20008000808 */
[----:B------:R-:W-:Y:S05]  /*0da0*/  @P3 BRA `(.L_x_32) ;  /* 0x00000000001c3947 */ /* 0x000fea0003800000 */
[----:B--2---:R-:W2:Y:S02]  /*0db0*/  LDS R4, [UR8+0x34] ;  /* 0x00003408ff047984 */ /* 0x004ea40008000800 */
[----:B--2---:R-:W-:-:S05]  /*0dc0*/  LOP3.LUT R4, R4, 0x38, RZ, 0xb8, !PT ;  /* 0x0000003804047812 */ /* 0x004fca00078eb8ff */
[----:B------:R2:W-:Y:S02]  /*0dd0*/  STS [UR8+0x34], R4 ;  /* 0x00003404ff007988 */ /* 0x0005e40008000808 */
.L_x_31:
[----:B------:R-:W-:Y:S05]  /*0de0*/  @P3 BRA `(.L_x_33) ;  /* 0x00000000001c3947 */ /* 0x000fea0003800000 */
[----:B--2-45:R-:W2:Y:S02]  /*0df0*/  LDS R4, [UR8+0x8] ;  /* 0x00000808ff047984 */ /* 0x034ea40008000800 */
[----:B--2---:R-:W-:-:S05]  /*0e00*/  LOP3.LUT R4, R4, 0x780, RZ, 0xb8, !PT ;  /* 0x0000078004047812 */ /* 0x004fca00078eb8ff */
[----:B------:R4:W-:Y:S02]  /*0e10*/  STS [UR8+0x8], R4 ;  /* 0x00000804ff007988 */ /* 0x0009e40008000808 */
.L_x_32:
[----:B------:R-:W-:Y:S05]  /*0e20*/  @P3 BRA `(.L_x_34) ;  /* 0x0000000000283947 */ /* 0x000fea0003800000 */
[----:B--2-4-:R-:W2:Y:S02]  /*0e30*/  LDS R4, [UR8+0x8] ;  /* 0x00000808ff047984 */ /* 0x014ea40008000800 */
[----:B--2---:R-:W-:-:S05]  /*0e40*/  LOP3.LUT R4, R4, 0x1800, RZ, 0xb8, !PT ;  /* 0x0000180004047812 */ /* 0x004fca00078eb8ff */
[----:B------:R2:W-:Y:S02]  /*0e50*/  STS [UR8+0x8], R4 ;  /* 0x00000804ff007988 */ /* 0x0005e40008000808 */
.L_x_33:
[----:B------:R-:W-:Y:S05]  /*0e60*/  @P3 BREAK.RELIABLE B2 ;  /* 0x0000000000023942 */ /* 0x000fea0003800100 */
[----:B------:R-:W-:Y:S05]  /*0e70*/  @P3 BRA `(.L_x_35) ;  /* 0x0000000000243947 */ /* 0x000fea0003800000 */
[----:B--2-45:R-:W2:Y:S01]  /*0e80*/  LDS R4, [UR8+0x8] ;  /* 0x00000808ff047984 */ /* 0x034ea20008000800 */
[----:B------:R-:W-:-:S05]  /*0e90*/  IMAD.MOV.U32 R5, RZ, RZ, 0x6000 ;  /* 0x00006000ff057424 */ /* 0x000fca00078e00ff */
[----:B--2---:R-:W-:-:S04]  /*0ea0*/  LOP3.LUT R4, R4, 0x2000, R5, 0xd8, !PT ;  /* 0x0000200004047812 */ /* 0x004fc800078ed805 */
[----:B------:R-:W-:-:S05]  /*0eb0*/  LOP3.LUT R4, R4, 0x400000, RZ, 0xb8, !PT ;  /* 0x0040000004047812 */ /* 0x000fca00078eb8ff */
[----:B------:R5:W-:Y:S02]  /*0ec0*/  STS [UR8+0x8], R4 ;  /* 0x00000804ff007988 */ /* 0x000be40008000808 */
.L_x_34:
[----:B------:R-:W-:Y:S05]  /*0ed0*/  BSYNC.RELIABLE B2 ;  /* 0x0000000000027941 */ /* 0x000fea0003800100 */
.L_x_30:
[----:B--2-45:R-:W2:Y:S02]  /*0ee0*/  @!P3 LDS R4, [UR8+0x8] ;  /* 0x00000808ff04b984 */ /* 0x034ea40008000800 */
[----:B--2---:R-:W-:-:S05]  /*0ef0*/  @!P3 LOP3.LUT R4, R4, 0x8000, RZ, 0xb8, !PT ;  /* 0x000080000404b812 */ /* 0x004fca00078eb8ff */
[----:B------:R2:W-:Y:S02]  /*0f00*/  @!P3 STS [UR8+0x8], R4 ;  /* 0x00000804ff00b988 */ /* 0x0005e40008000808 */
.L_x_35:
[----:B------:R-:W-:Y:S05]  /*0f10*/  BSYNC.RECONVERGENT B3 ;  /* 0x0000000000037941 */ /* 0x000fea0003800200 */
.L_x_29:
[----:B------:R-:W-:Y:S05]  /*0f20*/  WARPSYNC.ALL ;  /* 0x0000000000007948 */ /* 0x000fea0003800000 */
[----:B------:R-:W-:Y:S01]  /*0f30*/  NOP ;  /* 0x0000000000007918 */ /* 0x000fe20000000000 */
[----:B------:R-:W-:-:S04]  /*0f40*/  UIADD3 UR5, UPT, UPT, UR4, 0x80, URZ ;  /* 0x0000008004057890 */ /* 0x000fc8000fffe0ff */
[----:B------:R-:W-:-:S04]  /*0f50*/  UIADD3 UR26, UP0, UPT, UR5, UR20, URZ ;  /* 0x00000014051a7290 */ /* 0x000fc8000ff1e0ff */
[----:B------:R-:W-:Y:S01]  /*0f60*/  ULEA.HI.X.SX32 UR27, UR5, UR21, 0x1, UP0 ;  /* 0x00000015051b7291 */ /* 0x000fe200080f0eff */
[----:B------:R-:W-:Y:S11]  /*0f70*/  @P0 BRA `(.L_x_36) ;  /* 0x0000000000300947 */ /* 0x000ff60003800000 */
[----:B--2-45:R-:W2:Y:S01]  /*0f80*/  S2R R4, SR_LANEID ;  /* 0x0000000000047919 */ /* 0x034ea20000000000 */
[----:B------:R-:W-:Y:S05]  /*0f90*/  WARPSYNC.ALL ;  /* 0x0000000000007948 */ /* 0x000fea0003800000 */
[----:B------:R-:W-:Y:S01]  /*0fa0*/  NOP ;  /* 0x0000000000007918 */ /* 0x000fe20000000000 */
[----:B--2---:R-:W-:-:S05]  /*0fb0*/  IMAD.SHL.U32 R8, R4, 0x4, RZ ;  /* 0x0000000404087824 */ /* 0x004fca00078e00ff */
[----:B------:R-:W2:Y:S01]  /*0fc0*/  LDS R9, [R8+UR8] ;  /* 0x0000000808097984 */ /* 0x000ea20008000800 */
[----:B------:R-:W-:-:S05]  /*0fd0*/  IADD3 R4, P1, PT, R8, UR26, RZ ;  /* 0x0000001a08047c10 */ /* 0x000fca000ff3e0ff */
[----:B------:R-:W-:-:S05]  /*0fe0*/  IMAD.X R5, RZ, RZ, UR27, P1 ;  /* 0x0000001bff057e24 */ /* 0x000fca00088e06ff */
[----:B--2---:R2:W4:Y:S01]  /*0ff0*/  ATOMG.E.EXCH.STRONG.GPU PT, RZ, [R4], R9 ;  /* 0x0000000904ff73a8 */ /* 0x00452200041ee100 */
[----:B------:R-:W-:-:S04]  /*1000*/  DEPBAR {5,4,3,2,1,0} ;  /* 0x0000003f0000791a */ /* 0x000fc80000000000 */
[----:B------:R-:W5:Y:S02]  /*1010*/  CCTL.E.C.LDCU.IV.DEEP [UR26] ;  /* 0x000000001a007540 */ /* 0x000f640009c08000 */
[----:B-----5:R2:W-:Y:S01]  /*1020*/  UTMACCTL.IV [UR26] ;  /* 0x000000001a0079b9 */ /* 0x0205e20008000000 */
[----:B------:R-:W-:Y:S01]  /*1030*/  NOP ;  /* 0x0000000000007918 */ /* 0x000fe20000000000 */
.L_x_36:
[----:B------:R-:W-:Y:S05]  /*1040*/  @P0 BRA `(.L_x_37) ;  /* 0x00000000000c0947 */ /* 0x000fea0003800000 */
[----:B------:R0:W-:Y:S01]  /*1050*/  UTMACMDFLUSH ;  /* 0x00000000000079b7 */ /* 0x0001e20000000000 */
[----:B------:R-:W-:Y:S05]  /*1060*/  @P0 BRA `(.L_x_37) ;  /* 0x0000000000040947 */ /* 0x000fea0003800000 */
[----:B------:R-:W-:-:S04]  /*1070*/  DEPBAR.LE SB0, 0x0 ;  /* 0x000080000000791a */ /* 0x000fc80000000000 */
.L_x_37:
[----:B------:R-:W-:Y:S05]  /*1080*/  WARPSYNC.ALL ;  /* 0x0000000000007948 */ /* 0x000fea0003800000 */
[----:B------:R-:W-:Y:S01]  /*1090*/  NOP ;  /* 0x0000000000007918 */ /* 0x000fe20000000000 */
[----:B----4-:R-:W-:Y:S06]  /*10a0*/  BAR.SYNC.DEFER_BLOCKING 0x0 ;  /* 0x0000000000007b1d */ /* 0x010fec0000010000 */
[----:B------:R-:W-:Y:S02]  /*10b0*/  BSSY.RECONVERGENT B3, `(.L_x_38) ;  /* 0x000000b000037945 */ /* 0x000fe40003800200 */
[----:B------:R-:W-:Y:S06]  /*10c0*/  BAR.SYNC.DEFER_BLOCKING 0x0 ;  /* 0x0000000000007b1d */ /* 0x000fec0000010000 */
[----:B------:R4:W-:Y:S01]  /*10d0*/  @!P0 STS [R3], RZ ;  /* 0x000000ff03008388 */ /* 0x0009e20000000800 */
[----:B------:R-:W-:Y:S01]  /*10e0*/  NOP ;  /* 0x0000000000007918 */ /* 0x000fe20000000000 */
[----:B------:R-:W-:Y:S05]  /*10f0*/  @P3 BRA `(.L_x_39) ;  /* 0x0000000000183947 */ /* 0x000fea0003800000 */
[----:B---34-:R-:W3:Y:S01]  /*1100*/  LDS R3, [UR8+0x8] ;  /* 0x00000808ff037984 */ /* 0x018ee20008000800 */
[----:B--2---:R-:W2:Y:S01]  /*1110*/  LDC.64 R8, c[0x0][0x390] ;  /* 0x0000e400ff087b82 */ /* 0x004ea20000000a00 */
[----:B-----5:R-:W-:Y:S02]  /*1120*/  IMAD.MOV.U32 R4, RZ, RZ, 0x70 ;  /* 0x00000070ff047424 */ /* 0x020fe400078e00ff */
[----:B--2---:R2:W-:Y:S03]  /*1130*/  STS.64 [UR8], R8 ;  /* 0x00000008ff007988 */ /* 0x0045e60008000a08 */
[----:B---3--:R-:W-:-:S05]  /*1140*/  LOP3.LUT R3, R3, 0x10, R4, 0xd8, !PT ;  /* 0x0000001003037812 */ /* 0x008fca00078ed804 */
[----:B------:R2:W-:Y:S02]  /*1150*/  STS [UR8+0x8], R3 ;  /* 0x00000803ff007988 */ /* 0x0005e40008000808 */
.L_x_39:
[----:B--2---:R-:W-:Y:S05]  /*1160*/  BSYNC.RECONVERGENT B3 ;  /* 0x0000000000037941 */ /* 0x004fea0003800200 */
.L_x_38:
[----:B------:R-:W-:Y:S04]  /*1170*/  BSSY.RECONVERGENT B4, `(.L_x_40) ;  /* 0x0000033000047945 */ /* 0x000fe80003800200 */
[----:B------:R-:W-:Y:S04]  /*1180*/  BSSY.RELIABLE B3, `(.L_x_41) ;  /* 0x000002e000037945 */ /* 0x000fe80003800100 */
[----:B------:R-:W-:Y:S05]  /*1190*/  @P3 BRA `(.L_x_42) ;  /* 0x0000000000243947 */ /* 0x000fea0003800000 */
[----:B---34-:R-:W2:Y:S01]  /*11a0*/  LDS R3, [UR8+0x34] ;  /* 0x00003408ff037984 */ /* 0x018ea20008000800 */
[----:B-----5:R-:W-:-:S05]  /*11b0*/  IMAD.MOV.U32 R4, RZ, RZ, 0x7f000000 ;  /* 0x7f000000ff047424 */ /* 0x020fca00078e00ff */
[----:B--2---:R-:W-:-:S05]  /*11c0*/  LOP3.LUT R3, R3, 0xff000000, R4, 0xb8, !PT ;  /* 0xff00000003037812 */ /* 0x004fca00078eb804 */
[----:B------:R2:W-:Y:S01]  /*11d0*/  STS [UR8+0x34], R3 ;  /* 0x00003403ff007988 */ /* 0x0005e20008000808 */
[----:B------:R-:W-:Y:S05]  /*11e0*/  @P3 BRA `(.L_x_43) ;  /* 0x0000000000183947 */ /* 0x000fea0003800000 */
[----:B--2---:R-:W2:Y:S01]  /*11f0*/  LDS R3, [UR8+0x38] ;  /* 0x00003808ff037984 */ /* 0x004ea20008000800 */
[----:B------:R-:W-:-:S05]  /*1200*/  IMAD.MOV.U32 R4, RZ, RZ, 0x7f ;  /* 0x0000007fff047424 */ /* 0x000fca00078e00ff */
[----:B--2---:R-:W-:-:S05]  /*1210*/  LOP3.LUT R3, R3, 0xff, R4, 0xb8, !PT ;  /* 0x000000ff03037812 */ /* 0x004fca00078eb804 */
[----:B------:R2:W-:Y:S02]  /*1220*/  STS [UR8+0x38], R3 ;  /* 0x00003803ff007988 */ /* 0x0005e40008000808 */
.L_x_42:
[----:B------:R-:W-:Y:S05]  /*1230*/  @P3 BRA `(.L_x_44) ;  /* 0x00000000000c3947 */ /* 0x000fea0003800000 */
[----:B------:R2:W-:Y:S02]  /*1240*/  STS [UR8+0x20], R6 ;  /* 0x00002006ff007988 */ /* 0x0005e40008000808 */
.L_x_43:
[----:B------:R-:W-:Y:S05]  /*1250*/  @P3 BRA `(.L_x_45) ;  /* 0x0000000000243947 */ /* 0x000fea0003800000 */
[----:B------:R2:W-:Y:S02]  /*1260*/  STS [UR8+0x24], R7 ;  /* 0x00002407ff007988 */ /* 0x0005e40008000808 */
.L_x_44:
[----:B------:R-:W-:Y:S05]  /*1270*/  @P3 BRA `(.L_x_46) ;  /* 0x00000000002c3947 */ /* 0x000fea0003800000 */
[----:B--234-:R-:W2:Y:S01]  /*1280*/  LDS R3, [UR8+0x1c] ;  /* 0x00001c08ff037984 */ /* 0x01cea20008000800 */
[----:B-----5:R-:W3:Y:S02]  /*1290*/  LDC.64 R4, c[0x0][0x3b8] ;  /* 0x0000ee00ff047b82 */ /* 0x020ee40000000a00 */
[--C-:B---3--:R-:W-:Y:S02]  /*12a0*/  SHF.R.U32.HI R6, RZ, 0x4, R5.reuse ;  /* 0x00000004ff067819 */ /* 0x108fe40000011605 */
[----:B------:R-:W-:-:S05]  /*12b0*/  SHF.R.U64 R4, R4, 0x4, R5 ;  /* 0x0000000404047819 */ /* 0x000fca0000001205 */
[----:B------:R3:W-:Y:S01]  /*12c0*/  STS [UR8+0xc], R4 ;  /* 0x00000c04ff007988 */ /* 0x0007e20008000808 */
[----:B--2---:R-:W-:-:S05]  /*12d0*/  LOP3.LUT R3, R3, 0xf, R6, 0xb8, !PT ;  /* 0x0000000f03037812 */ /* 0x004fca00078eb806 */
[----:B------:R3:W-:Y:S02]  /*12e0*/  STS [UR8+0x1c], R3 ;  /* 0x00001c03ff007988 */ /* 0x0007e40008000808 */
.L_x_45:
[----:B------:R-:W-:Y:S05]  /*12f0*/  @P3 BRA `(.L_x_47) ;  /* 0x00000000001c3947 */ /* 0x000fea0003800000 */
[----:B--234-:R-:W2:Y:S02]  /*1300*/  LDS R3, [UR8+0x34] ;  /* 0x00003408ff037984 */ /* 0x01cea40008000800 */
[----:B--2---:R-:W-:-:S05]  /*1310*/  LOP3.LUT R3, R3, 0x7, RZ, 0xb8, !PT ;  /* 0x0000000703037812 */ /* 0x004fca00078eb8ff */
[----:B------:R2:W-:Y:S02]  /*1320*/  STS [UR8+0x34], R3 ;  /* 0x00003403ff007988 */ /* 0x0005e40008000808 */
.L_x_46:
[----:B------:R-:W-:Y:S05]  /*1330*/  @P3 BRA `(.L_x_48) ;  /* 0x00000000001c3947 */ /* 0x000fea0003800000 */
[----:B--234-:R-:W2:Y:S02]  /*1340*/  LDS R3, [UR8+0x34] ;  /* 0x00003408ff037984 */ /* 0x01cea40008000800 */
[----:B--2---:R-:W-:-:S05]  /*1350*/  LOP3.LUT R3, R3, 0x38, RZ, 0xb8, !PT ;  /* 0x0000003803037812 */ /* 0x004fca00078eb8ff */
[----:B------:R2:W-:Y:S02]  /*1360*/  STS [UR8+0x34], R3 ;  /* 0x00003403ff007988 */ /* 0x0005e40008000808 */
.L_x_47:
[----:B------:R-:W-:Y:S05]  /*1370*/  @P3 BRA `(.L_x_49) ;  /* 0x00000000001c3947 */ /* 0x000fea0003800000 */
[----:B--234-:R-:W2:Y:S02]  /*1380*/  LDS R3, [UR8+0x8] ;  /* 0x00000808ff037984 */ /* 0x01cea40008000800 */
[----:B--2---:R-:W-:-:S05]  /*1390*/  LOP3.LUT R3, R3, 0x780, RZ, 0xb8, !PT ;  /* 0x0000078003037812 */ /* 0x004fca00078eb8ff */
[----:B------:R2:W-:Y:S02]  /*13a0*/  STS [UR8+0x8], R3 ;  /* 0x00000803ff007988 */ /* 0x0005e40008000808 */
.L_x_48:
[----:B------:R-:W-:Y:S05]  /*13b0*/  @P3 BRA `(.L_x_50) ;  /* 0x0000000000283947 */ /* 0x000fea0003800000 */
[----:B--234-:R-:W2:Y:S02]  /*13c0*/  LDS R3, [UR8+0x8] ;  /* 0x00000808ff037984 */ /* 0x01cea40008000800 */
[----:B--2---:R-:W-:-:S05]  /*13d0*/  LOP3.LUT R3, R3, 0x1800, RZ, 0xb8, !PT ;  /* 0x0000180003037812 */ /* 0x004fca00078eb8ff */
[----:B------:R2:W-:Y:S02]  /*13e0*/  STS [UR8+0x8], R3 ;  /* 0x00000803ff007988 */ /* 0x0005e40008000808 */
.L_x_49:
[----:B------:R-:W-:Y:S05]  /*13f0*/  @P3 BREAK.RELIABLE B3 ;  /* 0x0000000000033942 */ /* 0x000fea0003800100 */
[----:B------:R-:W-:Y:S05]  /*1400*/  @P3 BRA `(.L_x_51) ;  /* 0x0000000000243947 */ /* 0x000fea0003800000 */
[----:B--234-:R-:W2:Y:S01]  /*1410*/  LDS R3, [UR8+0x8] ;  /* 0x00000808ff037984 */ /* 0x01cea20008000800 */
[----:B-----5:R-:W-:-:S05]  /*1420*/  IMAD.MOV.U32 R4, RZ, RZ, 0x6000 ;  /* 0x00006000ff047424 */ /* 0x020fca00078e00ff */
[----:B--2---:R-:W-:-:S04]  /*1430*/  LOP3.LUT R3, R3, 0x6000, R4, 0xd8, !PT ;  /* 0x0000600003037812 */ /* 0x004fc800078ed804 */
[----:B------:R-:W-:-:S05]  /*1440*/  LOP3.LUT R3, R3, 0x400000, RZ, 0xb8, !PT ;  /* 0x0040000003037812 */ /* 0x000fca00078eb8ff */
[----:B------:R2:W-:Y:S02]  /*1450*/  STS [UR8+0x8], R3 ;  /* 0x00000803ff007988 */ /* 0x0005e40008000808 */
.L_x_50:
[----:B------:R-:W-:Y:S05]  /*1460*/  BSYNC.RELIABLE B3 ;  /* 0x0000000000037941 */ /* 0x000fea0003800100 */
.L_x_41:
[----:B--234-:R-:W2:Y:S02]  /*1470*/  @!P3 LDS R3, [UR8+0x8] ;  /* 0x00000808ff03b984 */ /* 0x01cea40008000800 */
[----:B--2---:R-:W-:-:S05]  /*1480*/  @!P3 LOP3.LUT R3, R3, 0x8000, RZ, 0xb8, !PT ;  /* 0x000080000303b812 */ /* 0x004fca00078eb8ff */
[----:B------:R2:W-:Y:S02]  /*1490*/  @!P3 STS [UR8+0x8], R3 ;  /* 0x00000803ff00b988 */ /* 0x0005e40008000808 */
.L_x_51:
[----:B------:R-:W-:Y:S05]  /*14a0*/  BSYNC.RECONVERGENT B4 ;  /* 0x0000000000047941 */ /* 0x000fea0003800200 */
.L_x_40:
[----:B------:R-:W-:Y:S05]  /*14b0*/  WARPSYNC.ALL ;  /* 0x0000000000007948 */ /* 0x000fea0003800000 */
[----:B------:R-:W-:Y:S01]  /*14c0*/  NOP ;  /* 0x0000000000007918 */ /* 0x000fe20000000000 */
[----:B------:R-:W-:-:S04]  /*14d0*/  UIADD3 UR4, UPT, UPT, UR4, 0x100, URZ ;  /* 0x0000010004047890 */ /* 0x000fc8000fffe0ff */
[----:B------:R-:W-:-:S04]  /*14e0*/  UIADD3 UR20, UP0, UPT, UR4, UR20, URZ ;  /* 0x0000001404147290 */ /* 0x000fc8000ff1e0ff */
[----:B------:R-:W-:Y:S01]  /*14f0*/  ULEA.HI.X.SX32 UR21, UR4, UR21, 0x1, UP0 ;  /* 0x0000001504157291 */ /* 0x000fe200080f0eff */
[----:B------:R-:W-:Y:S11]  /*1500*/  @P0 BRA `(.L_x_52) ;  /* 0x0000000000300947 */ /* 0x000ff60003800000 */
[----:B--234-:R-:W2:Y:S01]  /*1510*/  S2R R3, SR_LANEID ;  /* 0x0000000000037919 */ /* 0x01cea20000000000 */
[----:B------:R-:W-:Y:S05]  /*1520*/  WARPSYNC.ALL ;  /* 0x0000000000007948 */ /* 0x000fea0003800000 */
[----:B------:R-:W-:Y:S01]  /*1530*/  NOP ;  /* 0x0000000000007918 */ /* 0x000fe20000000000 */
[----:B--2--5:R-:W-:-:S05]  /*1540*/  IMAD.SHL.U32 R6, R3, 0x4, RZ ;  /* 0x0000000403067824 */ /* 0x024fca00078e00ff */
        /* <DEDUP_REMOVED lines=8> */
.L_x_52:
[----:B------:R-:W-:Y:S05]  /*15d0*/  @P0 BRA `(.L_x_53) ;  /* 0x00000000000c0947 */ /* 0x000fea0003800000 */
[----:B------:R0:W-:Y:S01]  /*15e0*/  UTMACMDFLUSH ;  /* 0x00000000000079b7 */ /* 0x0001e20000000000 */
[----:B------:R-:W-:Y:S05]  /*15f0*/  @P0 BRA `(.L_x_53) ;  /* 0x0000000000040947 */ /* 0x000fea0003800000 */
[----:B------:R-:W-:-:S04]  /*1600*/  DEPBAR.LE SB0, 0x0 ;  /* 0x000080000000791a */ /* 0x000fc80000000000 */
.L_x_53:
[----:B------:R-:W-:Y:S05]  /*1610*/  WARPSYNC.ALL ;  /* 0x0000000000007948 */ /* 0x000fea0003800000 */
[----:B------:R-:W-:Y:S01]  /*1620*/  NOP ;  /* 0x0000000000007918 */ /* 0x000fe20000000000 */
[----:B---3--:R-:W-:Y:S01]  /*1630*/  BAR.SYNC.DEFER_BLOCKING 0x0 ;  /* 0x0000000000007b1d */ /* 0x008fe20000010000 */
[----:B--2-4-:R-:W-:Y:S01]  /*1640*/  SHF.R.U32.HI R3, RZ, 0x5, R0 ;  /* 0x00000005ff037819 */ /* 0x014fe20000011600 */
[----:B------:R-:W-:-:S03]  /*1650*/  USHF.L.U32 UR15, UR15, 0x8, URZ ;  /* 0x000000080f0f7899 */ /* 0x000fc600080006ff */
[----:B------:R-:W-:Y:S01]  /*1660*/  R2UR UR22, R3 ;  /* 0x00000000031672ca */ /* 0x000fe200000e0000 */
[----:B------:R-:W-:Y:S01]  /*1670*/  VOTEU.ALL UP0, P3 ;  /* 0x0000000000ff7886 */ /* 0x000fe20001800000 */
[----:B------:R-:W-:Y:S01]  /*1680*/  UMOV UR4, 0x1 ;  /* 0x0000000100047882 */ /* 0x000fe20000000000 */
[----:B------:R-:W-:Y:S01]  /*1690*/  VOTEU.ALL UP1, P3 ;  /* 0x0000000000ff7886 */ /* 0x000fe20001820000 */
[----:B------:R-:W-:Y:S02]  /*16a0*/  BSSY.RECONVERGENT B4, `(.L_x_54) ;  /* 0x0000018000047945 */ /* 0x000fe40003800200 */
[----:B------:R-:W-:-:S04]  /*16b0*/  @!UP0 UIADD3 UR10, UPT, UPT, -UR4, 0x100000, URZ ;  /* 0x00100000040a8890 */ /* 0x000fc8000fffe1ff */
[----:B------:R-:W-:Y:S02]  /*16c0*/  @!UP0 USHF.L.U32 UR11, UR10, 0xb, URZ ;  /* 0x0000000b0a0b8899 */ /* 0x000fe400080006ff */
[----:B------:R-:W-:Y:S02]  /*16d0*/  @!UP0 USHF.L.U32 UR10, UR10, 0x1, URZ ;  /* 0x000000010a0a8899 */ /* 0x000fe400080006ff */
[----:B------:R-:W-:-:S04]  /*16e0*/  @!UP0 UIADD3 UR4, UPT, UPT, -UR4, 0x100000, URZ ;  /* 0x0010000004048890 */ /* 0x000fc8000fffe1ff */
[----:B------:R-:W-:Y:S02]  /*16f0*/  @!UP0 USHF.L.U32 UR5, UR4, 0xb, URZ ;  /* 0x0000000b04058899 */ /* 0x000fe400080006ff */
[----:B------:R-:W-:Y:S01]  /*1700*/  @!UP0 USHF.L.U32 UR4, UR4, 0x1, URZ ;  /* 0x0000000104048899 */ /* 0x000fe200080006ff */
[----:B------:R-:W-:Y:S01]  /*1710*/  VOTEU.ALL UP0, P3 ;  /* 0x0000000000ff7886 */ /* 0x000fe20001800000 */
[----:B------:R-:W2:Y:S04]  /*1720*/  FENCE.VIEW.ASYNC.S ;  /* 0x00000000000073c6 */ /* 0x000ea80000000000 */
[----:B--2---:R2:W3:Y:S06]  /*1730*/  @!UP0 SYNCS.EXCH.64 URZ, [UR8+0x9000], UR10 ;  /* 0x0090000a08ff85b2 */ /* 0x0044ec0008000100 */
[----:B------:R2:W3:Y:S02]  /*1740*/  @!UP1 SYNCS.EXCH.64 URZ, [UR8+0x9020], UR4 ;  /* 0x0090200408ff95b2 */ /* 0x0004e40008000100 */
[----:B---3--:R-:W-:Y:S06]  /*1750*/  BAR.SYNC.DEFER_BLOCKING 0x0 ;  /* 0x0000000000007b1d */ /* 0x008fec0000010000 */
[----:B------:R-:W-:Y:S05]  /*1760*/  @P3 BRA `(.L_x_55) ;  /* 0x00000000002c3947 */ /* 0x000fea0003800000 */
[----:B--2---:R-:W-:Y:S02]  /*1770*/  UMOV UR4, 0x1 ;  /* 0x0000000100047882 */ /* 0x004fe40000000000 */
[----:B------:R-:W-:-:S04]  /*1780*/  UIADD3 UR10, UPT, UPT, -UR4, 0x100000, URZ ;  /* 0x00100000040a7890 */ /* 0x000fc8000fffe1ff */
[----:B------:R-:W-:Y:S02]  /*1790*/  USHF.L.U32 UR11, UR10, 0xb, URZ ;  /* 0x0000000b0a0b7899 */ /* 0x000fe400080006ff */
[----:B------:R-:W-:Y:S02]  /*17a0*/  USHF.L.U32 UR10, UR10, 0x1, URZ ;  /* 0x000000010a0a7899 */ /* 0x000fe400080006ff */
[----:B------:R-:W-:-:S04]  /*17b0*/  UIADD3 UR4, UPT, UPT, -UR4, 0x100000, URZ ;  /* 0x0010000004047890 */ /* 0x000fc8000fffe1ff */
[----:B------:R-:W-:Y:S02]  /*17c0*/  USHF.L.U32 UR5, UR4, 0xb, URZ ;  /* 0x0000000b04057899 */ /* 0x000fe400080006ff */
[----:B------:R-:W-:Y:S01]  /*17d0*/  USHF.L.U32 UR4, UR4, 0x1, URZ ;  /* 0x0000000104047899 */ /* 0x000fe200080006ff */
[----:B------:R-:W2:Y:S03]  /*17e0*/  FENCE.VIEW.ASYNC.S ;  /* 0x00000000000073c6 */ /* 0x000ea60000000000 */
[----:B--2---:R3:W4:Y:S08]  /*17f0*/  SYNCS.EXCH.64 URZ, [UR8+0x9008], UR10 ;  /* 0x0090080a08ff75b2 */ /* 0x0047300008000100 */
[----:B------:R3:W2:Y:S02]  /*1800*/  SYNCS.EXCH.64 URZ, [UR8+0x9028], UR4 ;  /* 0x0090280408ff75b2 */ /* 0x0006a40008000100 */
[----:B---3--:R-:W-:Y:S01]  /*1810*/  NOP ;  /* 0x0000000000007918 */ /* 0x008fe20000000000 */
.L_x_55:
[----:B--2---:R-:W-:Y:S05]  /*1820*/  BSYNC.RECONVERGENT B4 ;  /* 0x0000000000047941 */ /* 0x004fea0003800200 */
.L_x_54:
[----:B----4-:R-:W-:Y:S01]  /*1830*/  BAR.SYNC.DEFER_BLOCKING 0x0 ;  /* 0x0000000000007b1d */ /* 0x010fe20000010000 */
[----:B------:R-:W-:Y:S01]  /*1840*/  UIADD3 UR12, UPT, UPT, UR8, 0x9020, URZ ;  /* 0x00009020080c7890 */ /* 0x000fe2000fffe0ff */
[----:B------:R-:W-:Y:S01]  /*1850*/  ISETP.GE.AND P0, PT, R12, 0x1, PT ;  /* 0x000000010c00780c */ /* 0x000fe20003f06270 */
[----:B------:R-:W-:-:S03]  /*1860*/  USHF.L.U32 UR19, UR7, 0x7, URZ ;  /* 0x0000000707137899 */ /* 0x000fc600080006ff */
[----:B------:R-:W-:Y:S04]  /*1870*/  BSSY.RECONVERGENT B4, `(.L_x_56) ;  /* 0x000000d000047945 */ /* 0x000fe80003800200 */
[----:B------:R-:W-:Y:S05]  /*1880*/  @P3 BRA `(.L_x_57) ;  /* 0x00000000002c3947 */ /* 0x000fea0003800000 */
[----:B------:R-:W-:Y:S02]  /*1890*/  UMOV UR4, 0x1 ;  /* 0x0000000100047882 */ /* 0x000fe40000000000 */
[----:B------:R-:W-:-:S04]  /*18a0*/  UIADD3 UR10, UPT, UPT, -UR4, 0x100000, URZ ;  /* 0x00100000040a7890 */ /* 0x000fc8000fffe1ff */
[----:B------:R-:W-:Y:S02]  /*18b0*/  USHF.L.U32 UR11, UR10, 0xb, URZ ;  /* 0x0000000b0a0b7899 */ /* 0x000fe400080006ff */
[----:B------:R-:W-:Y:S02]  /*18c0*/  USHF.L.U32 UR10, UR10, 0x1, URZ ;  /* 0x000000010a0a7899 */ /* 0x000fe400080006ff */
[----:B------:R-:W-:-:S04]  /*18d0*/  UIADD3 UR4, UPT, UPT, -UR4, 0x100000, URZ ;  /* 0x0010000004047890 */ /* 0x000fc8000fffe1ff */
[----:B------:R-:W-:Y:S02]  /*18e0*/  USHF.L.U32 UR5, UR4, 0xb, URZ ;  /* 0x0000000b04057899 */ /* 0x000fe400080006ff */
[----:B------:R-:W-:Y:S01]  /*18f0*/  USHF.L.U32 UR4, UR4, 0x1, URZ ;  /* 0x0000000104047899 */ /* 0x000fe200080006ff */
[----:B------:R-:W2:Y:S03]  /*1900*/  FENCE.VIEW.ASYNC.S ;  /* 0x00000000000073c6 */ /* 0x000ea60000000000 */
[----:B--2---:R2:W3:Y:S08]  /*1910*/  SYNCS.EXCH.64 URZ, [UR8+0x9010], UR10 ;  /* 0x0090100a08ff75b2 */ /* 0x0044f00008000100 */
[----:B------:R2:W4:Y:S01]  /*1920*/  SYNCS.EXCH.64 URZ, [UR8+0x9030], UR4 ;  /* 0x0090300408ff75b2 */ /* 0x0005220008000100 */
[----:B------:R-:W-:Y:S01]  /*1930*/  NOP ;  /* 0x0000000000007918 */ /* 0x000fe20000000000 */
.L_x_57:
[----:B--2---:R-:W-:Y:S05]  /*1940*/  BSYNC.RECONVERGENT B4 ;  /* 0x0000000000047941 */ /* 0x004fea0003800200 */
.L_x_56:
[----:B------:R-:W-:Y:S05]  /*1950*/  @!P0 BRA `(.L_x_58) ;  /* 0x0000000400cc8947 */ /* 0x000fea0003800000 */
[----:B---34-:R-:W-:Y:S01]  /*1960*/  BAR.SYNC.DEFER_BLOCKING 0x0 ;  /* 0x0000000000007b1d */ /* 0x018fe20000010000 */
[----:B------:R-:W-:Y:S01]  /*1970*/  ELECT P1, URZ, PT ;  /* 0x0000000000ff782f */ /* 0x000fe20003820000 */
[----:B------:R-:W-:Y:S01]  /*1980*/  @!P3 IMAD.MOV.U32 R3, RZ, RZ, 0x3000 ;  /* 0x00003000ff03b424 */ /* 0x000fe200078e00ff */
[----:B------:R-:W-:Y:S02]  /*1990*/  UIADD3 UR16, UPT, UPT, UR8, 0x6000, URZ ;  /* 0x0000600008107890 */ /* 0x000fe4000fffe0ff */
[----:B------:R-:W-:Y:S02]  /*19a0*/  ISETP.LT.U32.AND P1, PT, R2, 0x20, P1 ;  /* 0x000000200200780c */ /* 0x000fe40000f21070 */
[----:B------:R-:W-:Y:S01]  /*19b0*/  ELECT P0, URZ, PT ;  /* 0x0000000000ff782f */ /* 0x000fe20003800000 */
[----:B------:R-:W-:-:S03]  /*19c0*/  UMOV UR11, UR15 ;  /* 0x0000000f000b7c82 */ /* 0x000fc60008000000 */
[----:B------:R-:W-:-:S07]  /*19d0*/  ISETP.LT.U32.AND P0, PT, R2, 0x20, P0 ;  /* 0x000000200200780c */ /* 0x000fce0000701070 */
[----:B------:R-:W-:Y:S01]  /*19e0*/  VOTEU.ANY UP0, P1 ;  /* 0x0000000000ff7886 */ /* 0x000fe20000800100 */
[----:B------:R-:W-:-:S04]  /*19f0*/  VOTEU.ANY UP2, P1 ;  /* 0x0000000000ff7886 */ /* 0x000fc80000840100 */
[----:B------:R-:W-:Y:S02]  /*1a00*/  @UP0 UIADD3 UR17, UPT, UPT, UR8, 0x9000, URZ ;  /* 0x0000900008110890 */ /* 0x000fe4000fffe0ff */
[----:B------:R2:W-:Y:S01]  /*1a10*/  @!P3 SYNCS.ARRIVE.TRANS64 RZ, [UR8+0x9000], R3 ;  /* 0x00900003ffffb9a7 */ /* 0x0005e20008000008 */
[----:B------:R-:W-:Y:S01]  /*1a20*/  @UP0 UMOV UR18, URZ ;  /* 0x000000ff00120c82 */ /* 0x000fe20008000000 */
[----:B------:R-:W-:Y:S01]  /*1a30*/  BAR.SYNC.DEFER_BLOCKING 0x0 ;  /* 0x0000000000007b1d */ /* 0x000fe20000010000 */
[----:B------:R-:W-:-:S05]  /*1a40*/  UISETP.NE.U32.AND UP0, UPT, UR22, URZ, UPT ;  /* 0x000000ff1600728c */ /* 0x000fca000bf05070 */
[----:B------:R-:W-:Y:S01]  /*1a50*/  VOTEU.ANY UP1, P0 ;  /* 0x0000000000ff7886 */ /* 0x000fe20000020100 */
[----:B------:R-:W-:-:S04]  /*1a60*/  VOTEU.ANY UP3, P0 ;  /* 0x0000000000ff7886 */ /* 0x000fc80000060100 */
[----:B------:R-:W-:Y:S01]  /*1a70*/  @UP1 UIADD3 UR9, UPT, UPT, UR8, 0x9000, URZ ;  /* 0x0000900008091890 */ /* 0x000fe2000fffe0ff */
[----:B------:R-:W-:Y:S01]  /*1a80*/  @UP1 UMOV UR10, URZ ;  /* 0x000000ff000a1c82 */ /* 0x000fe20008000000 */
[----:B------:R2:W-:Y:S01]  /*1a90*/  @UP2 UTMALDG.2D [UR16], [UR24] ;  /* 0x00000010180025b4 */ /* 0x0005e20008008000 */
[----:B------:R3:W-:Y:S06]  /*1aa0*/  MEMBAR.ALL.CTA ;  /* 0x0000000000007992 */ /* 0x0007ec0000008000 */
[----:B---3--:R-:W3:Y:S02]  /*1ab0*/  FENCE.VIEW.ASYNC.S ;  /* 0x00000000000073c6 */ /* 0x008ee40000000000 */
[----:B---3--:R-:W-:Y:S06]  /*1ac0*/  BAR.SYNC.DEFER_BLOCKING 0x0 ;  /* 0x0000000000007b1d */ /* 0x008fec0000010000 */
[----:B------:R2:W-:Y:S02]  /*1ad0*/  @UP3 UTMALDG.2D [UR8], [UR26] ;  /* 0x000000081a0035b4 */ /* 0x0005e40008008000 */
[----:B------:R-:W-:Y:S06]  /*1ae0*/  BAR.SYNC.DEFER_BLOCKING 0x0 ;  /* 0x0000000000007b1d */ /* 0x000fec0000010000 */
[----:B------:R-:W3:Y:S02]  /*1af0*/  SYNCS.PHASECHK.TRANS64.TRYWAIT P0, [UR8+0x9000], RZ ;  /* 0x009000ffff0075a7 */ /* 0x000ee40008001108 */
[----:B--23--:R-:W-:Y:S05]  /*1b00*/  @!P0 BRA `(.L_x_59) ;  /* 0x0000001400208947 */ /* 0x00cfea0003800000 */
.L_x_75:
[----:B------:R-:W-:Y:S05]  /*1b10*/  BRA.U UP0, `(.L_x_60) ;  /* 0x0000000100287547 */ /* 0x000fea000b800000 */
[----:B------:R-:W-:Y:S02]  /*1b20*/  USHF.R.U32.HI UR4, URZ, 0x4, UR16 ;  /* 0x00000004ff047899 */ /* 0x000fe40008011610 */
[----:B------:R-:W-:Y:S02]  /*1b30*/  USHF.R.U32.HI UR6, URZ, 0x4, UR8 ;  /* 0x00000004ff067899 */ /* 0x000fe40008011608 */
[----:B------:R-:W-:Y:S02]  /*1b40*/  USGXT.U32 UR4, UR4, 0xe ;  /* 0x0000000e0404789a */ /* 0x000fe40008000000 */
[----:B------:R-:W-:Y:S01]  /*1b50*/  USGXT.U32 UR6, UR6, 0xe ;  /* 0x0000000e0606789a */ /* 0x000fe20008000000 */
[----:B------:R-:W-:Y:S01]  /*1b60*/  UMOV UR10, 0x0 ;  /* 0x00000000000a7882 */ /* 0x000fe20000000000 */
[----:B------:R-:W-:Y:S01]  /*1b70*/  UMOV UR11, 0x8400010 ;  /* 0x08400010000b7882 */ /* 0x000fe20000000000 */
[----:B------:R-:W-:Y:S01]  /*1b80*/  UMOV UR5, 0xc0004010 ;  /* 0xc000401000057882 */ /* 0x000fe20000000000 */
[----:B------:R-:W-:-:S05]  /*1b90*/  UMOV UR7, 0xc0004010 ;  /* 0xc000401000077882 */ /* 0x000fca0000000000 */
[----:B------:R2:W-:Y:S01]  /*1ba0*/  UTCQMMA gdesc[UR4], gdesc[UR6], tmem[UR23], tmem[UR10], idesc[UR11], !UPT ;  /* 0x00ff0a06040075ea */ /* 0x0005e2000f800317 */
[----:B------:R-:W-:Y:S02]  /*1bb0*/  NOP ;  /* 0x0000000000007918 */ /* 0x000fe40000000000 */
.L_x_60:
[----:B------:R-:W-:Y:S01]  /*1bc0*/  ELECT P0, URZ, PT ;  /* 0x0000000000ff782f */ /* 0x000fe20003800000 */
[----:B--2---:R-:W-:Y:S01]  /*1bd0*/  UMOV UR4, UR12 ;  /* 0x0000000c00047c82 */ /* 0x004fe20008000000 */
[----:B------:R-:W-:Y:S02]  /*1be0*/  UMOV UR5, URZ ;  /* 0x000000ff00057c82 */ /* 0x000fe40008000000 */
[----:B------:R-:W-:-:S13]  /*1bf0*/  ISETP.LT.U32.AND P0, PT, R2, 0x20, P0 ;  /* 0x000000200200780c */ /* 0x000fda0000701070 */
[----:B------:R-:W-:Y:S01]  /*1c00*/  VOTEU.ANY UP0, P0 ;  /* 0x0000000000ff7886 */ /* 0x000fe20000000100 */
[----:B------:R-:W-:Y:S01]  /*1c10*/  VOTEU.ANY UP1, P0 ;  /* 0x0000000000ff7886 */ /* 0x000fe20000020100 */
[----:B------:R-:W-:-:S03]  /*1c20*/  ISETP.GE.U32.AND P0, PT, R12, 0x21, PT ;  /* 0x000000210c00780c */ /* 0x000fc60003f06070 */
[----:B------:R-:W-:Y:S02]  /*1c30*/  @UP0 UMOV UR4, UR4 ;  /* 0x0000000400040c82 */ /* 0x000fe40008000000 */
[----:B------:R2:W-:Y:S01]  /*1c40*/  @UP1 UTCBAR [UR4], URZ ;  /* 0x000000ff040013e9 */ /* 0x0005e200080000ff */
[----:B------:R-:W-:Y:S06]  /*1c50*/  BAR.SYNC.DEFER_BLOCKING 0x0 ;  /* 0x0000000000007b1d */ /* 0x000fec0000010000 */
[----:B------:R-:W3:Y:S02]  /*1c60*/  SYNCS.PHASECHK.TRANS64.TRYWAIT P1, [UR8+0x9020], RZ ;  /* 0x009020ffff0075a7 */ /* 0x000ee40008021108 */
[----:B--23--:R-:W-:Y:S05]  /*1c70*/  @!P1 BRA `(.L_x_61) ;  /* 0x0000001000d09947 */ /* 0x00cfea0003800000 */
.L_x_76:
[----:B------:R-:W-:Y:S01]  /*1c80*/  UMOV UR4, URZ ;  /* 0x000000ff00047c82 */ /* 0x000fe20008000000 */
[----:B------:R-:W-:Y:S05]  /*1c90*/  @!P0 BRA `(.L_x_58) ;  /* 0x0000000000fc8947 */ /* 0x000fea0003800000 */
[----:B------:R-:W2:Y:S01]  /*1ca0*/  LDCU UR28, c[0x0][0x3a0] ;  /* 0x00007400ff1c77ac */ /* 0x000ea20008000800 */
[----:B------:R-:W-:Y:S01]  /*1cb0*/  UMOV UR5, 0x1 ;  /* 0x0000000100057882 */ /* 0x000fe20000000000 */
[----:B------:R-:W-:-:S05]  /*1cc0*/  UMOV UR18, 0x20 ;  /* 0x0000002000127882 */ /* 0x000fca0000000000 */
.L_x_65:
[----:B------:R-:W-:Y:S01]  /*1cd0*/  BAR.SYNC.DEFER_BLOCKING 0x0 ;  /* 0x0000000000007b1d */ /* 0x000fe20000010000 */
[----:B------:R-:W-:Y:S01]  /*1ce0*/  ULEA UR9, UR5, UR8, 0x3 ;  /* 0x0000000805097291 */ /* 0x000fe2000f8e18ff */
[----:B------:R-:W-:Y:S01]  /*1cf0*/  @!P3 IMAD.MOV.U32 R3, RZ, RZ, 0x3000 ;  /* 0x00003000ff03b424 */ /* 0x000fe200078e00ff */
[----:B------:R-:W-:Y:S01]  /*1d00*/  ELECT P1, URZ, PT ;  /* 0x0000000000ff782f */ /* 0x000fe20003820000 */
[----:B------:R-:W-:-:S03]  /*1d10*/  ULEA UR16, UR5, UR8, 0xc ;  /* 0x0000000805107291 */ /* 0x000fc6000f8e60ff */
[----:B------:R-:W-:Y:S02]  /*1d20*/  ISETP.LT.U32.AND P1, PT, R2, 0x20, P1 ;  /* 0x000000200200780c */ /* 0x000fe40000f21070 */
[----:B------:R-:W-:Y:S01]  /*1d30*/  ELECT P0, URZ, PT ;  /* 0x0000000000ff782f */ /* 0x000fe20003800000 */
[----:B------:R-:W-:-:S03]  /*1d40*/  UIADD3 UR16, UPT, UPT, UR16, 0x6000, URZ ;  /* 0x0000600010107890 */ /* 0x000fc6000fffe0ff */
[----:B------:R-:W-:Y:S01]  /*1d50*/  ISETP.LT.U32.AND P0, PT, R2, 0x20, P0 ;  /* 0x000000200200780c */ /* 0x000fe20000701070 */
[----:B------:R-:W-:Y:S01]  /*1d60*/  ULEA UR12, UR5, UR8, 0xd ;  /* 0x00000008050c7291 */ /* 0x000fe2000f8e68ff */
[----:B------:R-:W-:Y:S01]  /*1d70*/  UMOV UR14, UR18 ;  /* 0x00000012000e7c82 */ /* 0x000fe20008000000 */
[----:B------:R-:W-:-:S04]  /*1d80*/  USHF.L.U32 UR6, UR4, 0x1f, URZ ;  /* 0x0000001f04067899 */ /* 0x000fc800080006ff */
[----:B------:R-:W-:Y:S01]  /*1d90*/  VOTEU.ANY UP0, P1 ;  /* 0x0000000000ff7886 */ /* 0x000fe20000800100 */
[----:B------:R3:W-:Y:S04]  /*1da0*/  @!P3 SYNCS.ARRIVE.TRANS64 RZ, [UR9+0x9000], R3 ;  /* 0x00900003ffffb9a7 */ /* 0x0007e80008000009 */
[----:B------:R-:W-:Y:S01]  /*1db0*/  @UP0 UIADD3 UR17, UPT, UPT, UR9, 0x9000, URZ ;  /* 0x0000900009110890 */ /* 0x000fe2000fffe0ff */
[----:B------:R-:W-:Y:S01]  /*1dc0*/  VOTEU.ANY UP0, P1 ;  /* 0x0000000000ff7886 */ /* 0x000fe20000800100 */
[----:B------:R-:W-:Y:S01]  /*1dd0*/  BAR.SYNC.DEFER_BLOCKING 0x0 ;  /* 0x0000000000007b1d */ /* 0x000fe20000010000 */
[----:B---3--:R-:W-:-:S05]  /*1de0*/  IMAD.U32 R3, RZ, RZ, UR6 ;  /* 0x00000006ff037e24 */ /* 0x008fca000f8e00ff */
[----:B------:R-:W-:-:S05]  /*1df0*/  VOTEU.ANY UP1, P0 ;  /* 0x0000000000ff7886 */ /* 0x000fca0000020100 */
[----:B------:R-:W-:Y:S01]  /*1e00*/  @UP1 UIADD3 UR13, UPT, UPT, UR9, 0x9000, URZ ;  /* 0x00009000090d1890 */ /* 0x000fe2000fffe0ff */
[----:B------:R-:W-:Y:S01]  /*1e10*/  VOTEU.ANY UP1, P0 ;  /* 0x0000000000ff7886 */ /* 0x000fe20000020100 */
[----:B------:R3:W-:Y:S01]  /*1e20*/  @UP0 UTMALDG.2D [UR16], [UR24] ;  /* 0x00000010180005b4 */ /* 0x0007e20008008000 */
[----:B------:R-:W-:Y:S01]  /*1e30*/  UISETP.NE.U32.AND UP0, UPT, UR22, URZ, UPT ;  /* 0x000000ff1600728c */ /* 0x000fe2000bf05070 */
[----:B------:R4:W-:Y:S06]  /*1e40*/  MEMBAR.ALL.CTA ;  /* 0x0000000000007992 */ /* 0x0009ec0000008000 */
[----:B----4-:R-:W4:Y:S02]  /*1e50*/  FENCE.VIEW.ASYNC.S ;  /* 0x00000000000073c6 */ /* 0x010f240000000000 */
[----:B----4-:R-:W-:Y:S06]  /*1e60*/  BAR.SYNC.DEFER_BLOCKING 0x0 ;  /* 0x0000000000007b1d */ /* 0x010fec0000010000 */
[----:B------:R3:W-:Y:S02]  /*1e70*/  @UP1 UTMALDG.2D [UR12], [UR26] ;  /* 0x0000000c1a0015b4 */ /* 0x0007e40008008000 */
[----:B------:R-:W-:Y:S06]  /*1e80*/  BAR.SYNC.DEFER_BLOCKING 0x0 ;  /* 0x0000000000007b1d */ /* 0x000fec0000010000 */
[----:B------:R-:W4:Y:S02]  /*1e90*/  SYNCS.PHASECHK.TRANS64.TRYWAIT P0, [UR9+0x9000], R3 ;  /* 0x00900003ff0075a7 */ /* 0x000f240008001109 */
[----:B---34-:R-:W-:Y:S05]  /*1ea0*/  @!P0 BRA `(.L_x_62) ;  /* 0x0000001000508947 */ /* 0x018fea0003800000 */
.L_x_77:
        /* <DEDUP_REMOVED lines=9> */
[----:B------:R3:W-:Y:S01]  /*1f40*/  UTCQMMA gdesc[UR6], gdesc[UR10], tmem[UR23], tmem[UR12], idesc[UR13], UPT ;  /* 0x00ff0c0a060075ea */ /* 0x0007e2000b800317 */
[----:B------:R-:W-:Y:S02]  /*1f50*/  NOP ;  /* 0x0000000000007918 */ /* 0x000fe40000000000 */
.L_x_63:
[----:B------:R-:W-:Y:S01]  /*1f60*/  ELECT P0, URZ, PT ;  /* 0x0000000000ff782f */ /* 0x000fe20003800000 */
[----:B---3--:R-:W-:-:S03]  /*1f70*/  UIADD3 UR6, UPT, UPT, UR9, 0x9020, URZ ;  /* 0x0000902009067890 */ /* 0x008fc6000fffe0ff */
[----:B------:R-:W-:Y:S01]  /*1f80*/  ISETP.LT.U32.AND P0, PT, R2, 0x20, P0 ;  /* 0x000000200200780c */ /* 0x000fe20000701070 */
[----:B------:R-:W-:-:S12]  /*1f90*/  UMOV UR7, URZ ;  /* 0x000000ff00077c82 */ /* 0x000fd80008000000 */
[----:B------:R-:W-:Y:S01]  /*1fa0*/  VOTEU.ANY UP0, P0 ;  /* 0x0000000000ff7886 */ /* 0x000fe20000000100 */
[----:B------:R-:W-:-:S04]  /*1fb0*/  VOTEU.ANY UP1, P0 ;  /* 0x0000000000ff7886 */ /* 0x000fc80000020100 */
[----:B------:R-:W-:Y:S02]  /*1fc0*/  @UP0 UMOV UR6, UR6 ;  /* 0x0000000600060c82 */ /* 0x000fe40008000000 */
[----:B------:R3:W-:Y:S01]  /*1fd0*/  @UP1 UTCBAR [UR6], URZ ;  /* 0x000000ff060013e9 */ /* 0x0007e200080000ff */
[----:B------:R-:W-:Y:S06]  /*1fe0*/  BAR.SYNC.DEFER_BLOCKING 0x0 ;  /* 0x0000000000007b1d */ /* 0x000fec0000010000 */
[----:B------:R-:W4:Y:S02]  /*1ff0*/  SYNCS.PHASECHK.TRANS64.TRYWAIT P0, [UR9+0x9020], R3 ;  /* 0x00902003ff0075a7 */ /* 0x000f240008001109 */
[----:B---34-:R-:W-:Y:S05]  /*2000*/  @!P0 BRA `(.L_x_64) ;  /* 0x0000001000048947 */ /* 0x018fea0003800000 */
.L_x_78:
[----:B------:R-:W-:Y:S02]  /*2010*/  UIADD3 UR5, UPT, UPT, UR5, 0x1, URZ ;  /* 0x0000000105057890 */ /* 0x000fe4000fffe0ff */
[----:B------:R-:W-:Y:S02]  /*2020*/  UIADD3 UR18, UPT, UPT, UR18, 0x20, URZ ;  /* 0x0000002012127890 */ /* 0x000fe4000fffe0ff */
[----:B------:R-:W-:-:S04]  /*2030*/  UISETP.NE.U32.AND UP0, UPT, UR5, 0x3, UPT ;  /* 0x000000030500788c */ /* 0x000fc8000bf05070 */
[----:B------:R-:W-:Y:S02]  /*2040*/  USEL UR6, URZ, 0x1, UP0 ;  /* 0x00000001ff067887 */ /* 0x000fe40008000000 */
[----:B------:R-:W-:Y:S02]  /*2050*/  USEL UR5, UR5, URZ, UP0 ;  /* 0x000000ff05057287 */ /* 0x000fe40008000000 */
[----:B--2---:R-:W-:Y:S02]  /*2060*/  UISETP.GE.AND UP0, UPT, UR18, UR28, UPT ;  /* 0x0000001c1200728c */ /* 0x004fe4000bf06270 */
[----:B------:R-:W-:-:S07]  /*2070*/  ULOP3.LUT UR4, UR4, UR6, URZ, 0x3c, !UPT ;  /* 0x0000000604047292 */ /* 0x000fce000f8e3cff */
[----:B------:R-:W-:Y:S05]  /*2080*/  BRA.U !UP0, `(.L_x_65) ;  /* 0xfffffffd08107547 */ /* 0x000fea000b83ffff */
.L_x_58:
[----:B---34-:R-:W-:Y:S06]  /*2090*/  BAR.SYNC.DEFER_BLOCKING 0x0 ;  /* 0x0000000000007b1d */ /* 0x018fec0000010000 */
[----:B------:R-:W-:Y:S04]  /*20a0*/  BSSY.RECONVERGENT B4, `(.L_x_66) ;  /* 0x0000004000047945 */ /* 0x000fe80003800200 */
[----:B------:R-:W-:Y:S05]  /*20b0*/  @P3 BRA `(.L_x_67) ;  /* 0x0000000000083947 */ /* 0x000fea0003800000 */
[----:B------:R-:W2:Y:S02]  /*20c0*/  SYNCS.CCTL.IV [UR8+0x9000] ;  /* 0x00900000ff0079b1 */ /* 0x000ea40008000008 */
[----:B--2---:R-:W2:Y:S02]  /*20d0*/  SYNCS.CCTL.IV [UR8+0x9020] ;  /* 0x00902000ff0079b1 */ /* 0x004ea40008000008 */
.L_x_67:
[----:B------:R-:W-:Y:S05]  /*20e0*/  BSYNC.RECONVERGENT B4 ;  /* 0x0000000000047941 */ /* 0x000fea0003800200 */
.L_x_66:
[----:B--2---:R-:W-:Y:S06]  /*20f0*/  BAR.SYNC.DEFER_BLOCKING 0x0 ;  /* 0x0000000000007b1d */ /* 0x004fec0000010000 */
[----:B------:R-:W-:Y:S04]  /*2100*/  BSSY.RECONVERGENT B4, `(.L_x_68) ;  /* 0x0000004000047945 */ /* 0x000fe80003800200 */
[----:B------:R-:W-:Y:S05]  /*2110*/  @P3 BRA `(.L_x_69) ;  /* 0x0000000000083947 */ /* 0x000fea0003800000 */
[----:B------:R-:W2:Y:S02]  /*2120*/  SYNCS.CCTL.IV [UR8+0x9008] ;  /* 0x00900800ff0079b1 */ /* 0x000ea40008000008 */
[----:B--2---:R-:W2:Y:S02]  /*2130*/  SYNCS.CCTL.IV [UR8+0x9028] ;  /* 0x00902800ff0079b1 */ /* 0x004ea40008000008 */
.L_x_69:
[----:B------:R-:W-:Y:S05]  /*2140*/  BSYNC.RECONVERGENT B4 ;  /* 0x0000000000047941 */ /* 0x000fea0003800200 */
.L_x_68:
[----:B--2---:R-:W-:Y:S06]  /*2150*/  BAR.SYNC.DEFER_BLOCKING 0x0 ;  /* 0x0000000000007b1d */ /* 0x004fec0000010000 */
[----:B------:R-:W-:Y:S04]  /*2160*/  BSSY.RECONVERGENT B4, `(.L_x_70) ;  /* 0x0000004000047945 */ /* 0x000fe80003800200 */
[----:B------:R-:W-:Y:S05]  /*2170*/  @P3 BRA `(.L_x_71) ;  /* 0x0000000000083947 */ /* 0x000fea0003800000 */
[----:B------:R-:W2:Y:S02]  /*2180*/  SYNCS.CCTL.IV [UR8+0x9010] ;  /* 0x00901000ff0079b1 */ /* 0x000ea40008000008 */
[----:B--2---:R-:W2:Y:S02]  /*2190*/  SYNCS.CCTL.IV [UR8+0x9030] ;  /* 0x00903000ff0079b1 */ /* 0x004ea40008000008 */
.L_x_71:
[----:B------:R-:W-:Y:S05]  /*21a0*/  BSYNC.RECONVERGENT B4 ;  /* 0x0000000000047941 */ /* 0x000fea0003800200 */
.L_x_70:
[----:B------:R-:W-:Y:S01]  /*21b0*/  USHF.L.U32 UR4, UR22, 0x15, URZ ;  /* 0x0000001516047899 */ /* 0x000fe200080006ff */
[----:B------:R-:W-:Y:S01]  /*21c0*/  IMAD.SHL.U32 R3, R0, 0x80, RZ ;  /* 0x0000008000037824 */ /* 0x000fe200078e00ff */
[----:B------:R-:W-:Y:S02]  /*21d0*/  ELECT P0, URZ, PT ;  /* 0x0000000000ff782f */ /* 0x000fe40003800000 */
[----:B------:R-:W-:Y:S02]  /*21e0*/  ULOP3.LUT UR4, UR4, 0x600000, URZ, 0xc0, !UPT ;  /* 0x0060000004047892 */ /* 0x000fe4000f8ec0ff */
[----:B------:R-:W-:Y:S01]  /*21f0*/  ISETP.LT.U32.AND P0, PT, R2, 0x40, P0 ;  /* 0x000000400200780c */ /* 0x000fe20000701070 */
[----:B------:R-:W-:Y:S02]  /*2200*/  ULOP3.LUT UR22, UR22, 0x1, URZ, 0xc0, !UPT ;  /* 0x0000000116167892 */ /* 0x000fe4000f8ec0ff */
[----:B------:R-:W-:Y:S02]  /*2210*/  UIADD3 UR4, UPT, UPT, UR23, UR4, URZ ;  /* 0x0000000417047290 */ /* 0x000fe4000fffe0ff */
[----:B------:R-:W-:Y:S01]  /*2220*/  ULEA UR5, UR22, UR15, 0x7 ;  /* 0x0000000f16057291 */ /* 0x000fe2000f8e38ff */
[----:B------:R-:W-:-:S06]  /*2230*/  UMOV UR6, UR19 ;  /* 0x0000001300067c82 */ /* 0x000fcc0008000000 */
[----:B------:R-:W3:Y:S01]  /*2240*/  LDTM.x64 R100, tmem[UR4] ;  /* 0x00000004006479ee */ /* 0x000ee20008340000 */
[----:B------:R-:W-:Y:S01]  /*2250*/  VOTEU.ANY UP1, P0 ;  /* 0x0000000000ff7886 */ /* 0x000fe20000020100 */
[----:B------:R-:W-:Y:S01]  /*2260*/  VOTEU.ANY UP0, P0 ;  /* 0x0000000000ff7886 */ /* 0x000fe20000000100 */
[----:B---3--:R-:W-:Y:S02]  /*2270*/  F2FP.SATFINITE.E4M3.F32.PACK_AB_MERGE_C R102, R103, R102, RZ ;  /* 0x000000666766723e */ /* 0x008fe400048070ff */
[----:B------:R-:W-:Y:S02]  /*2280*/  F2FP.SATFINITE.E4M3.F32.PACK_AB_MERGE_C R106, R107, R106, RZ ;  /* 0x0000006a6b6a723e */ /* 0x000fe400048070ff */
[----:B------:R-:W-:Y:S02]  /*2290*/  F2FP.SATFINITE.E4M3.F32.PACK_AB_MERGE_C R164, R101, R100, R102 ;  /* 0x0000006465a4723e */ /* 0x000fe40004807066 */
[----:B------:R-:W3:Y:S01]  /*22a0*/  LDTM.x64 R40, tmem[UR4+0x40] ;  /* 0x00004004002879ee */ /* 0x000ee20008340000 */
[----:B------:R-:W-:-:S02]  /*22b0*/  F2FP.SATFINITE.E4M3.F32.PACK_AB_MERGE_C R110, R111, R110, RZ ;  /* 0x0000006e6f6e723e */ /* 0x000fc400048070ff */
[----:B------:R-:W-:Y:S02]  /*22c0*/  F2FP.SATFINITE.E4M3.F32.PACK_AB_MERGE_C R114, R115, R114, RZ ;  /* 0x000000727372723e */ /* 0x000fe400048070ff */
[----:B------:R-:W-:Y:S02]  /*22d0*/  F2FP.SATFINITE.E4M3.F32.PACK_AB_MERGE_C R165, R105, R104, R106 ;  /* 0x0000006869a5723e */ /* 0x000fe4000480706a */
[----:B------:R-:W-:Y:S02]  /*22e0*/  F2FP.SATFINITE.E4M3.F32.PACK_AB_MERGE_C R166, R109, R108, R110 ;  /* 0x0000006c6da6723e */ /* 0x000fe4000480706e */
[----:B------:R-:W-:Y:S02]  /*22f0*/  F2FP.SATFINITE.E4M3.F32.PACK_AB_MERGE_C R167, R113, R112, R114 ;  /* 0x0000007071a7723e */ /* 0x000fe40004807072 */
[----:B------:R-:W-:Y:S02]  /*2300*/  F2FP.SATFINITE.E4M3.F32.PACK_AB_MERGE_C R118, R119, R118, RZ ;  /* 0x000000767776723e */ /* 0x000fe400048070ff */
[----:B------:R-:W-:-:S02]  /*2310*/  F2FP.SATFINITE.E4M3.F32.PACK_AB_MERGE_C R122, R123, R122, RZ ;  /* 0x0000007a7b7a723e */ /* 0x000fc400048070ff */
[----:B------:R-:W-:Y:S02]  /*2320*/  F2FP.SATFINITE.E4M3.F32.PACK_AB_MERGE_C R126, R127, R126, RZ ;  /* 0x0000007e7f7e723e */ /* 0x000fe400048070ff */
[----:B------:R-:W-:Y:S02]  /*2330*/  F2FP.SATFINITE.E4M3.F32.PACK_AB_MERGE_C R119, R131, R130, RZ ;  /* 0x000000828377723e */ /* 0x000fe400048070ff */
[----:B------:R-:W-:Y:S02]  /*2340*/  F2FP.SATFINITE.E4M3.F32.PACK_AB_MERGE_C R134, R135, R134, RZ ;  /* 0x000000868786723e */ /* 0x000fe400048070ff */
[----:B------:R-:W-:Y:S02]  /*2350*/  F2FP.SATFINITE.E4M3.F32.PACK_AB_MERGE_C R138, R139, R138, RZ ;  /* 0x0000008a8b8a723e */ /* 0x000fe400048070ff */
[----:B------:R-:W-:Y:S02]  /*2360*/  F2FP.SATFINITE.E4M3.F32.PACK_AB_MERGE_C R142, R143, R142, RZ ;  /* 0x0000008e8f8e723e */ /* 0x000fe400048070ff */
[----:B---3--:R-:W-:-:S02]  /*2370*/  F2FP.SATFINITE.E4M3.F32.PACK_AB_MERGE_C R42, R43, R42, RZ ;  /* 0x0000002a2b2a723e */ /* 0x008fc400048070ff */
[----:B------:R-:W-:Y:S02]  /*2380*/  F2FP.SATFINITE.E4M3.F32.PACK_AB_MERGE_C R46, R47, R46, RZ ;  /* 0x0000002e2f2e723e */ /* 0x000fe400048070ff */
[----:B------:R-:W-:Y:S02]  /*2390*/  F2FP.SATFINITE.E4M3.F32.PACK_AB_MERGE_C R50, R51, R50, RZ ;  /* 0x000000323332723e */ /* 0x000fe400048070ff */
[----:B------:R-:W-:Y:S02]  /*23a0*/  F2FP.SATFINITE.E4M3.F32.PACK_AB_MERGE_C R54, R55, R54, RZ ;  /* 0x000000363736723e */ /* 0x000fe400048070ff */
[----:B------:R-:W-:Y:S02]  /*23b0*/  F2FP.SATFINITE.E4M3.F32.PACK_AB_MERGE_C R58, R59, R58, RZ ;  /* 0x0000003a3b3a723e */ /* 0x000fe400048070ff */
[----:B------:R-:W-:Y:S02]  /*23c0*/  F2FP.SATFINITE.E4M3.F32.PACK_AB_MERGE_C R62, R63, R62, RZ ;  /* 0x0000003e3f3e723e */ /* 0x000fe400048070ff */
[----:B------:R-:W-:-:S02]  /*23d0*/  F2FP.SATFINITE.E4M3.F32.PACK_AB_MERGE_C R66, R67, R66, RZ ;  /* 0x000000424342723e */ /* 0x000fc400048070ff */
[----:B------:R-:W-:Y:S02]  /*23e0*/  F2FP.SATFINITE.E4M3.F32.PACK_AB_MERGE_C R70, R71, R70, RZ ;  /* 0x000000464746723e */ /* 0x000fe400048070ff */
[----:B------:R-:W-:Y:S02]  /*23f0*/  F2FP.SATFINITE.E4M3.F32.PACK_AB_MERGE_C R74, R75, R74, RZ ;  /* 0x0000004a4b4a723e */ /* 0x000fe400048070ff */
[----:B------:R-:W-:Y:S02]  /*2400*/  F2FP.SATFINITE.E4M3.F32.PACK_AB_MERGE_C R104, R41, R40, R42 ;  /* 0x000000282968723e */ /* 0x000fe4000480702a */
[----:B------:R-:W-:Y:S02]  /*2410*/  F2FP.SATFINITE.E4M3.F32.PACK_AB_MERGE_C R105, R45, R44, R46 ;  /* 0x0000002c2d69723e */ /* 0x000fe4000480702e */
[----:B------:R-:W-:Y:S02]  /*2420*/  F2FP.SATFINITE.E4M3.F32.PACK_AB_MERGE_C R106, R49, R48, R50 ;  /* 0x00000030316a723e */ /* 0x000fe40004807032 */
[----:B------:R-:W-:-:S02]  /*2430*/  F2FP.SATFINITE.E4M3.F32.PACK_AB_MERGE_C R107, R53, R52, R54 ;  /* 0x00000034356b723e */ /* 0x000fc40004807036 */
[----:B------:R-:W-:Y:S02]  /*2440*/  F2FP.SATFINITE.E4M3.F32.PACK_AB_MERGE_C R108, R57, R56, R58 ;  /* 0x00000038396c723e */ /* 0x000fe4000480703a */
[----:B------:R-:W-:Y:S02]  /*2450*/  F2FP.SATFINITE.E4M3.F32.PACK_AB_MERGE_C R109, R61, R60, R62 ;  /* 0x0000003c3d6d723e */ /* 0x000fe4000480703e */
[----:B------:R-:W-:Y:S02]  /*2460*/  F2FP.SATFINITE.E4M3.F32.PACK_AB_MERGE_C R110, R65, R64, R66 ;  /* 0x00000040416e723e */ /* 0x000fe40004807042 */
[----:B------:R-:W-:Y:S02]  /*2470*/  F2FP.SATFINITE.E4M3.F32.PACK_AB_MERGE_C R111, R69, R68, R70 ;  /* 0x00000044456f723e */ /* 0x000fe40004807046 */
[----:B------:R-:W-:Y:S02]  /*2480*/  F2FP.SATFINITE.E4M3.F32.PACK_AB_MERGE_C R112, R73, R72, R74 ;  /* 0x000000484970723e */ /* 0x000fe4000480704a */
[----:B------:R-:W3:Y:S01]  /*2490*/  LDTM.x64 R12, tmem[UR4+0x80] ;  /* 0x00008004000c79ee */ /* 0x000ee20008340000 */
[----:B------:R-:W-:-:S02]  /*24a0*/  F2FP.SATFINITE.E4M3.F32.PACK_AB_MERGE_C R90, R91, R90, RZ ;  /* 0x0000005a5b5a723e */ /* 0x000fc400048070ff */
[----:B------:R-:W-:Y:S02]  /*24b0*/  F2FP.SATFINITE.E4M3.F32.PACK_AB_MERGE_C R78, R79, R78, RZ ;  /* 0x0000004e4f4e723e */ /* 0x000fe400048070ff */
[----:B------:R-:W-:Y:S02]  /*24c0*/  F2FP.SATFINITE.E4M3.F32.PACK_AB_MERGE_C R82, R83, R82, RZ ;  /* 0x000000525352723e */ /* 0x000fe400048070ff */
[----:B------:R-:W-:Y:S02]  /*24d0*/  F2FP.SATFINITE.E4M3.F32.PACK_AB_MERGE_C R86, R87, R86, RZ ;  /* 0x000000565756723e */ /* 0x000fe400048070ff */
[----:B------:R-:W-:Y:S02]  /*24e0*/  F2FP.SATFINITE.E4M3.F32.PACK_AB_MERGE_C R94, R95, R94, RZ ;  /* 0x0000005e5f5e723e */ /* 0x000fe400048070ff */
[----:B------:R-:W-:Y:S02]  /*24f0*/  F2FP.SATFINITE.E4M3.F32.PACK_AB_MERGE_C R88, R89, R88, R90 ;  /* 0x000000585958723e */ /* 0x000fe4000480705a */
[----:B------:R-:W-:-:S02]  /*2500*/  F2FP.SATFINITE.E4M3.F32.PACK_AB_MERGE_C R113, R77, R76, R78 ;  /* 0x0000004c4d71723e */ /* 0x000fc4000480704e */
[----:B------:R-:W-:Y:S02]  /*2510*/  F2FP.SATFINITE.E4M3.F32.PACK_AB_MERGE_C R114, R81, R80, R82 ;  /* 0x000000505172723e */ /* 0x000fe40004807052 */
[----:B------:R-:W-:Y:S02]  /*2520*/  F2FP.SATFINITE.E4M3.F32.PACK_AB_MERGE_C R115, R85, R84, R86 ;  /* 0x000000545573723e */ /* 0x000fe40004807056 */
[----:B------:R-:W-:Y:S02]  /*2530*/  F2FP.SATFINITE.E4M3.F32.PACK_AB_MERGE_C R89, R93, R92, R94 ;  /* 0x0000005c5d59723e */ /* 0x000fe4000480705e */
        /* <DEDUP_REMOVED lines=11> */
[----:B------:R-:W-:Y:S02]  /*25f0*/  F2FP.SATFINITE.E4M3.F32.PACK_AB_MERGE_C R50, R51, R50, RZ ;  /* 0x000000323332723e */ /* 0x000fe400048070ff */
[----:B------:R-:W-:Y:S02]  /*2600*/  F2FP.SATFINITE.E4M3.F32.PACK_AB_MERGE_C R54, R55, R54, RZ ;  /* 0x000000363736723e */ /* 0x000fe400048070ff */
[----:B------:R-:W-:Y:S02]  /*2610*/  F2FP.SATFINITE.E4M3.F32.PACK_AB_MERGE_C R58, R59, R58, RZ ;  /* 0x0000003a3b3a723e */ /* 0x000fe400048070ff */
[----:B------:R-:W-:-:S02]  /*2620*/  F2FP.SATFINITE.E4M3.F32.PACK_AB_MERGE_C R62, R63, R62, RZ ;  /* 0x0000003e3f3e723e */ /* 0x000fc400048070ff */
[----:B------:R-:W-:Y:S02]  /*2630*/  F2FP.SATFINITE.E4M3.F32.PACK_AB_MERGE_C R66, R67, R66, RZ ;  /* 0x000000424342723e */ /* 0x000fe400048070ff */
[----:B------:R-:W-:Y:S02]  /*2640*/  F2FP.SATFINITE.E4M3.F32.PACK_AB_MERGE_C R76, R13, R12, R14 ;  /* 0x0000000c0d4c723e */ /* 0x000fe4000480700e */
        /* <DEDUP_REMOVED lines=13> */
[----:B-----5:R-:W3:Y:S01]  /*2720*/  LDTM.x64 R4, tmem[UR4+0xc0] ;  /* 0x0000c004000479ee */ /* 0x020ee20008340000 */
[----:B------:R-:W-:Y:S01]  /*2730*/  F2FP.SATFINITE.E4M3.F32.PACK_AB_MERGE_C R70, R71, R70, RZ ;  /* 0x000000464746723e */ /* 0x000fe200048070ff */
[----:B------:R-:W-:Y:S01]  /*2740*/  NOP ;  /* 0x0000000000007918 */ /* 0x000fe20000000000 */
[----:B------:R-:W-:Y:S01]  /*2750*/  F2FP.SATFINITE.E4M3.F32.PACK_AB_MERGE_C R154, R155, R154, RZ ;  /* 0x0000009a9b9a723e */ /* 0x000fe200048070ff */
[----:B------:R-:W-:Y:S01]  /*2760*/  ULEA UR4, UR22, UR8, 0xe ;  /* 0x0000000816047291 */ /* 0x000fe2000f8e70ff */
[----:B------:R-:W-:Y:S01]  /*2770*/  F2FP.SATFINITE.E4M3.F32.PACK_AB_MERGE_C R94, R69, R68, R70 ;  /* 0x00000044455e723e */ /* 0x000fe20004807046 */
[----:B------:R-:W-:Y:S01]  /*2780*/  IMAD.SHL.U32 R69, R0, 0x10, RZ ;  /* 0x0000001000457824 */ /* 0x000fe200078e00ff */
[----:B------:R-:W-:-:S02]  /*2790*/  LOP3.LUT R0, R3, 0x3f80, RZ, 0xc0, !PT ;  /* 0x00003f8003007812 */ /* 0x000fc400078ec0ff */
[----:B------:R-:W-:Y:S02]  /*27a0*/  F2FP.SATFINITE.E4M3.F32.PACK_AB_MERGE_C R158, R159, R158, RZ ;  /* 0x0000009e9f9e723e */ /* 0x000fe400048070ff */
[----:B------:R-:W-:Y:S02]  /*27b0*/  LOP3.LUT R0, R0, 0x70, R69, 0xf8, !PT ;  /* 0x0000007000007812 */ /* 0x000fe400078ef845 */
[----:B------:R-:W-:Y:S02]  /*27c0*/  F2FP.SATFINITE.E4M3.F32.PACK_AB_MERGE_C R151, R163, R162, RZ ;  /* 0x000000a2a397723e */ /* 0x000fe400048070ff */
[----:B------:R-:W-:Y:S01]  /*27d0*/  F2FP.SATFINITE.E4M3.F32.PACK_AB_MERGE_C R74, R75, R74, RZ ;  /* 0x0000004a4b4a723e */ /* 0x000fe200048070ff */
[----:B--2---:R-:W-:Y:S01]  /*27e0*/  STS.128 [R0+UR8], R164 ;  /* 0x000000a400007988 */ /* 0x004fe20008000c08 */
[----:B------:R-:W-:Y:S02]  /*27f0*/  F2FP.SATFINITE.E4M3.F32.PACK_AB_MERGE_C R116, R117, R116, R118 ;  /* 0x000000747574723e */ /* 0x000fe40004807076 */
[----:B------:R-:W-:Y:S01]  /*2800*/  F2FP.SATFINITE.E4M3.F32.PACK_AB_MERGE_C R117, R121, R120, R122 ;  /* 0x000000787975723e */ /* 0x000fe2000480707a */
[----:B------:R2:W-:Y:S01]  /*2810*/  STS.128 [R0+UR8+0x4000], R76 ;  /* 0x0040004c00007988 */ /* 0x0005e20008000c08 */
[----:B------:R-:W-:-:S02]  /*2820*/  F2FP.SATFINITE.E4M3.F32.PACK_AB_MERGE_C R118, R125, R124, R126 ;  /* 0x0000007c7d76723e */ /* 0x000fc4000480707e */
[----:B------:R-:W-:Y:S02]  /*2830*/  F2FP.SATFINITE.E4M3.F32.PACK_AB_MERGE_C R119, R129, R128, R119 ;  /* 0x000000808177723e */ /* 0x000fe40004807077 */
[----:B---3--:R-:W-:Y:S02]  /*2840*/  F2FP.SATFINITE.E4M3.F32.PACK_AB_MERGE_C R6, R7, R6, RZ ;  /* 0x000000060706723e */ /* 0x008fe400048070ff */
[----:B------:R-:W-:Y:S02]  /*2850*/  F2FP.SATFINITE.E4M3.F32.PACK_AB_MERGE_C R10, R11, R10, RZ ;  /* 0x0000000a0b0a723e */ /* 0x000fe400048070ff */
[----:B------:R-:W-:Y:S02]  /*2860*/  F2FP.SATFINITE.E4M3.F32.PACK_AB_MERGE_C R14, R15, R14, RZ ;  /* 0x0000000e0f0e723e */ /* 0x000fe400048070ff */
[----:B------:R-:W-:Y:S02]  /*2870*/  F2FP.SATFINITE.E4M3.F32.PACK_AB_MERGE_C R7, R19, R18, RZ ;  /* 0x000000121307723e */ /* 0x000fe400048070ff */
[----:B------:R-:W-:-:S02]  /*2880*/  F2FP.SATFINITE.E4M3.F32.PACK_AB_MERGE_C R22, R23, R22, RZ ;  /* 0x000000161716723e */ /* 0x000fc400048070ff */
[----:B------:R-:W-:Y:S02]  /*2890*/  F2FP.SATFINITE.E4M3.F32.PACK_AB_MERGE_C R132, R133, R132, R134 ;  /* 0x000000848584723e */ /* 0x000fe40004807086 */
[----:B------:R-:W-:Y:S02]  /*28a0*/  F2FP.SATFINITE.E4M3.F32.PACK_AB_MERGE_C R26, R27, R26, RZ ;  /* 0x0000001a1b1a723e */ /* 0x000fe400048070ff */
[----:B------:R-:W-:Y:S02]  /*28b0*/  F2FP.SATFINITE.E4M3.F32.PACK_AB_MERGE_C R30, R31, R30, RZ ;  /* 0x0000001e1f1e723e */ /* 0x000fe400048070ff */
[----:B------:R-:W-:Y:S02]  /*28c0*/  F2FP.SATFINITE.E4M3.F32.PACK_AB_MERGE_C R23, R35, R34, RZ ;  /* 0x000000222317723e */ /* 0x000fe400048070ff */
[----:B------:R-:W-:Y:S02]  /*28d0*/  F2FP.SATFINITE.E4M3.F32.PACK_AB_MERGE_C R38, R39, R38, RZ ;  /* 0x000000262726723e */ /* 0x000fe400048070ff */
[----:B------:R-:W-:-:S02]  /*28e0*/  F2FP.SATFINITE.E4M3.F32.PACK_AB_MERGE_C R4, R5, R4, R6 ;  /* 0x000000040504723e */ /* 0x000fc40004807006 */
[----:B------:R-:W-:Y:S02]  /*28f0*/  LOP3.LUT R2, R0, 0x10, RZ, 0x3c, !PT ;  /* 0x0000001000027812 */ /* 0x000fe400078e3cff */
[----:B------:R-:W-:Y:S02]  /*2900*/  F2FP.SATFINITE.E4M3.F32.PACK_AB_MERGE_C R133, R137, R136, R138 ;  /* 0x000000888985723e */ /* 0x000fe4000480708a */
[----:B------:R-:W-:Y:S01]  /*2910*/  F2FP.SATFINITE.E4M3.F32.PACK_AB_MERGE_C R134, R141, R140, R142 ;  /* 0x0000008c8d86723e */ /* 0x000fe2000480708e */
[----:B------:R3:W-:Y:S01]  /*2920*/  STS.128 [R2+UR8], R116 ;  /* 0x0000007402007988 */ /* 0x0007e20008000c08 */
[----:B------:R-:W-:Y:S02]  /*2930*/  F2FP.SATFINITE.E4M3.F32.PACK_AB_MERGE_C R135, R145, R144, R135 ;  /* 0x000000909187723e */ /* 0x000fe40004807087 */
[----:B------:R-:W-:Y:S01]  /*2940*/  F2FP.SATFINITE.E4M3.F32.PACK_AB_MERGE_C R148, R149, R148, R150 ;  /* 0x000000949594723e */ /* 0x000fe20004807096 */
[----:B------:R3:W-:Y:S01]  /*2950*/  STS.128 [R2+UR8+0x4000], R80 ;  /* 0x0040005002007988 */ /* 0x0007e20008000c08 */
[----:B------:R-:W-:-:S02]  /*2960*/  F2FP.SATFINITE.E4M3.F32.PACK_AB_MERGE_C R42, R43, R42, RZ ;  /* 0x0000002a2b2a723e */ /* 0x000fc400048070ff */
[----:B------:R-:W-:Y:S02]  /*2970*/  F2FP.SATFINITE.E4M3.F32.PACK_AB_MERGE_C R46, R47, R46, RZ ;  /* 0x0000002e2f2e723e */ /* 0x000fe400048070ff */
[----:B------:R-:W-:Y:S02]  /*2980*/  F2FP.SATFINITE.E4M3.F32.PACK_AB_MERGE_C R39, R51, R50, RZ ;  /* 0x000000323327723e */ /* 0x000fe400048070ff */
[----:B------:R-:W-:Y:S02]  /*2990*/  F2FP.SATFINITE.E4M3.F32.PACK_AB_MERGE_C R54, R55, R54, RZ ;  /* 0x000000363736723e */ /* 0x000fe400048070ff */
[----:B------:R-:W-:Y:S02]  /*29a0*/  F2FP.SATFINITE.E4M3.F32.PACK_AB_MERGE_C R5, R9, R8, R10 ;  /* 0x000000080905723e */ /* 0x000fe4000480700a */
[----:B------:R-:W-:Y:S02]  /*29b0*/  LOP3.LUT R3, R0, 0x20, RZ, 0x3c, !PT ;  /* 0x0000002000037812 */ /* 0x000fe400078e3cff */
[----:B------:R-:W-:-:S02]  /*29c0*/  F2FP.SATFINITE.E4M3.F32.PACK_AB_MERGE_C R149, R153, R152, R154 ;  /* 0x000000989995723e */ /* 0x000fc4000480709a */
[----:B------:R-:W-:Y:S01]  /*29d0*/  F2FP.SATFINITE.E4M3.F32.PACK_AB_MERGE_C R150, R157, R156, R158 ;  /* 0x0000009c9d96723e */ /* 0x000fe2000480709e */
[----:B------:R3:W-:Y:S01]  /*29e0*/  STS.128 [R3+UR8], R132 ;  /* 0x0000008403007988 */ /* 0x0007e20008000c08 */
[----:B------:R-:W-:Y:S02]  /*29f0*/  F2FP.SATFINITE.E4M3.F32.PACK_AB_MERGE_C R151, R161, R160, R151 ;  /* 0x000000a0a197723e */ /* 0x000fe40004807097 */
[----:B------:R-:W-:Y:S01]  /*2a00*/  F2FP.SATFINITE.E4M3.F32.PACK_AB_MERGE_C R98, R99, R98, RZ ;  /* 0x000000626362723e */ /* 0x000fe200048070ff */
[----:B------:R3:W-:Y:S01]  /*2a10*/  STS.128 [R3+UR8+0x4000], R84 ;  /* 0x0040005403007988 */ /* 0x0007e20008000c08 */
[----:B------:R-:W-:Y:S02]  /*2a20*/  F2FP.SATFINITE.E4M3.F32.PACK_AB_MERGE_C R91, R103, R102, RZ ;  /* 0x00000066675b723e */ /* 0x000fe400048070ff */
[----:B------:R-:W-:Y:S02]  /*2a30*/  F2FP.SATFINITE.E4M3.F32.PACK_AB_MERGE_C R95, R73, R72, R74 ;  /* 0x00000048495f723e */ /* 0x000fe4000480704a */
[----:B------:R-:W-:-:S02]  /*2a40*/  F2FP.SATFINITE.E4M3.F32.PACK_AB_MERGE_C R58, R59, R58, RZ ;  /* 0x0000003a3b3a723e */ /* 0x000fc400048070ff */
[----:B------:R-:W-:Y:S02]  /*2a50*/  F2FP.SATFINITE.E4M3.F32.PACK_AB_MERGE_C R62, R63, R62, RZ ;  /* 0x0000003e3f3e723e */ /* 0x000fe400048070ff */
[----:B------:R-:W-:Y:S02]  /*2a60*/  F2FP.SATFINITE.E4M3.F32.PACK_AB_MERGE_C R66, R67, R66, RZ ;  /* 0x000000424342723e */ /* 0x000fe400048070ff */
[----:B------:R-:W-:Y:S02]  /*2a70*/  LOP3.LUT R8, R0, 0x30, RZ, 0x3c, !PT ;  /* 0x0000003000087812 */ /* 0x000fe400078e3cff */
[----:B------:R-:W-:Y:S02]  /*2a80*/  F2FP.SATFINITE.E4M3.F32.PACK_AB_MERGE_C R6, R13, R12, R14 ;  /* 0x0000000c0d06723e */ /* 0x000fe4000480700e */
[----:B------:R-:W-:Y:S01]  /*2a90*/  F2FP.SATFINITE.E4M3.F32.PACK_AB_MERGE_C R7, R17, R16, R7 ;  /* 0x000000101107723e */ /* 0x000fe20004807007 */
[----:B------:R3:W-:Y:S01]  /*2aa0*/  STS.128 [R8+UR8], R148 ;  /* 0x0000009408007988 */ /* 0x0007e20008000c08 */
[----:B------:R-:W-:-:S02]  /*2ab0*/  F2FP.SATFINITE.E4M3.F32.PACK_AB_MERGE_C R20, R21, R20, R22 ;  /* 0x000000141514723e */ /* 0x000fc40004807016 */
[C---:B------:R-:W-:Y:S01]  /*2ac0*/  LOP3.LUT R9, R0.reuse, 0x40, RZ, 0x3c, !PT ;  /* 0x0000004000097812 */ /* 0x040fe200078e3cff */
[----:B------:R3:W-:Y:S01]  /*2ad0*/  STS.128 [R8+UR8+0x4000], R92 ;  /* 0x0040005c08007988 */ /* 0x0007e20008000c08 */
[----:B------:R-:W-:Y:S02]  /*2ae0*/  F2FP.SATFINITE.E4M3.F32.PACK_AB_MERGE_C R21, R25, R24, R26 ;  /* 0x000000181915723e */ /* 0x000fe4000480701a */
[----:B------:R-:W-:Y:S01]  /*2af0*/  F2FP.SATFINITE.E4M3.F32.PACK_AB_MERGE_C R22, R29, R28, R30 ;  /* 0x0000001c1d16723e */ /* 0x000fe2000480701e */
[----:B------:R3:W-:Y:S01]  /*2b00*/  STS.128 [R9+UR8], R104 ;  /* 0x0000006809007988 */ /* 0x0007e20008000c08 */
[----:B------:R-:W-:Y:S02]  /*2b10*/  F2FP.SATFINITE.E4M3.F32.PACK_AB_MERGE_C R23, R33, R32, R23 ;  /* 0x000000202117723e */ /* 0x000fe40004807017 */
[----:B------:R-:W-:Y:S01]  /*2b20*/  F2FP.SATFINITE.E4M3.F32.PACK_AB_MERGE_C R36, R37, R36, R38 ;  /* 0x000000242524723e */ /* 0x000fe20004807026 */
[----:B------:R3:W-:Y:S01]  /*2b30*/  STS.128 [R9+UR8+0x4000], R4 ;  /* 0x0040000409007988 */ /* 0x0007e20008000c08 */
[----:B------:R-:W-:-:S02]  /*2b40*/  LOP3.LUT R10, R0, 0x50, RZ, 0x3c, !PT ;  /* 0x00000050000a7812 */ /* 0x000fc400078e3cff */
[----:B------:R-:W-:Y:S02]  /*2b50*/  F2FP.SATFINITE.E4M3.F32.PACK_AB_MERGE_C R37, R41, R40, R42 ;  /* 0x000000282925723e */ /* 0x000fe4000480702a */
[----:B------:R-:W-:Y:S01]  /*2b60*/  F2FP.SATFINITE.E4M3.F32.PACK_AB_MERGE_C R38, R45, R44, R46 ;  /* 0x0000002c2d26723e */ /* 0x000fe2000480702e */
[----:B------:R3:W-:Y:S01]  /*2b70*/  STS.128 [R10+UR8], R108 ;  /* 0x0000006c0a007988 */ /* 0x0007e20008000c08 */
[----:B------:R-:W-:Y:S02]  /*2b80*/  F2FP.SATFINITE.E4M3.F32.PACK_AB_MERGE_C R39, R49, R48, R39 ;  /* 0x000000303127723e */ /* 0x000fe40004807027 */
[----:B------:R-:W-:Y:S01]  /*2b90*/  F2FP.SATFINITE.E4M3.F32.PACK_AB_MERGE_C R52, R53, R52, R54 ;  /* 0x000000343534723e */ /* 0x000fe20004807036 */
[----:B------:R3:W-:Y:S01]  /*2ba0*/  STS.128 [R10+UR8+0x4000], R20 ;  /* 0x004000140a007988 */ /* 0x0007e20008000c08 */
[----:B------:R-:W-:Y:S02]  /*2bb0*/  LOP3.LUT R11, R0, 0x60, RZ, 0x3c, !PT ;  /* 0x00000060000b7812 */ /* 0x000fe400078e3cff */
[----:B------:R-:W-:-:S02]  /*2bc0*/  F2FP.SATFINITE.E4M3.F32.PACK_AB_MERGE_C R90, R97, R96, R98 ;  /* 0x00000060615a723e */ /* 0x000fc40004807062 */
[----:B------:R-:W-:Y:S01]  /*2bd0*/  F2FP.SATFINITE.E4M3.F32.PACK_AB_MERGE_C R91, R101, R100, R91 ;  /* 0x00000064655b723e */ /* 0x000fe2000480705b */
[----:B------:R3:W-:Y:S01]  /*2be0*/  STS.128 [R11+UR8], R112 ;  /* 0x000000700b007988 */ /* 0x0007e20008000c08 */
[----:B------:R-:W-:Y:S02]  /*2bf0*/  F2FP.SATFINITE.E4M3.F32.PACK_AB_MERGE_C R53, R57, R56, R58 ;  /* 0x000000383935723e */ /* 0x000fe4000480703a */
[----:B------:R-:W-:Y:S01]  /*2c00*/  F2FP.SATFINITE.E4M3.F32.PACK_AB_MERGE_C R54, R61, R60, R62 ;  /* 0x0000003c3d36723e */ /* 0x000fe2000480703e */
[----:B------:R3:W-:Y:S01]  /*2c10*/  STS.128 [R11+UR8+0x4000], R36 ;  /* 0x004000240b007988 */ /* 0x0007e20008000c08 */
[----:B------:R-:W-:Y:S02]  /*2c20*/  F2FP.SATFINITE.E4M3.F32.PACK_AB_MERGE_C R55, R65, R64, R66 ;  /* 0x000000404137723e */ /* 0x000fe40004807042 */
[----:B--2---:R-:W-:-:S05]  /*2c30*/  LOP3.LUT R0, R0, 0x70, RZ, 0x3c, !PT ;  /* 0x0000007000007812 */ /* 0x004fca00078e3cff */
[----:B------:R3:W-:Y:S04]  /*2c40*/  STS.128 [R0+UR8], R88 ;  /* 0x0000005800007988 */ /* 0x0007e80008000c08 */
[----:B------:R3:W-:Y:S01]  /*2c50*/  STS.128 [R0+UR8+0x4000], R52 ;  /* 0x0040003400007988 */ /* 0x0007e20008000c08 */
[----:B------:R2:W-:Y:S06]  /*2c60*/  MEMBAR.ALL.CTA ;  /* 0x0000000000007992 */ /* 0x0005ec0000008000 */
[----:B--2---:R-:W2:Y:S02]  /*2c70*/  FENCE.VIEW.ASYNC.S ;  /* 0x00000000000073c6 */ /* 0x004ea40000000000 */
[----:B--2---:R-:W-:Y:S06]  /*2c80*/  BAR.SYNC.DEFER_BLOCKING 0x0 ;  /* 0x0000000000007b1d */ /* 0x004fec0000010000 */
[----:B------:R3:W-:Y:S01]  /*2c90*/  @UP1 UTMASTG.2D [UR4], [UR20] ;  /* 0x00000004140013b5 */ /* 0x0007e20008008000 */
[----:B------:R0:W-:Y:S01]  /*2ca0*/  UTMACMDFLUSH ;  /* 0x00000000000079b7 */ /* 0x0001e20000000000 */
[----:B------:R-:W-:-:S04]  /*2cb0*/  DEPBAR.LE SB0, 0x0 ;  /* 0x000080000000791a */ /* 0x000fc80000000000 */
[----:B------:R-:W-:Y:S08]  /*2cc0*/  BAR.SYNC.DEFER_BLOCKING 0x0 ;  /* 0x0000000000007b1d */ /* 0x000ff00000010000 */
[----:B------:R-:W-:Y:S06]  /*2cd0*/  BAR.SYNC.DEFER_BLOCKING 0x0 ;  /* 0x0000000000007b1d */ /* 0x000fec0000010000 */
[----:B---3--:R-:W-:Y:S05]  /*2ce0*/  @P2 BRA `(.L_x_72) ;  /* 0x0000000000a02947 */ /* 0x008fea0003800000 */
[----:B------:R-:W2:Y:S01]  /*2cf0*/  S2UR UR5, SR_CgaCtaId ;  /* 0x00000000000579c3 */ /* 0x000ea20000008800 */
[----:B------:R-:W-:Y:S01]  /*2d00*/  NOP ;  /* 0x0000000000007918 */ /* 0x000fe20000000000 */
[----:B------:R-:W-:Y:S01]  /*2d10*/  UMOV UR4, 0x50 ;  /* 0x0000005000047882 */ /* 0x000fe20000000000 */
[----:B------:R-:W-:Y:S02]  /*2d20*/  IMAD.U32 R0, RZ, RZ, UR23 ;  /* 0x00000017ff007e24 */ /* 0x000fe4000f8e00ff */
[----:B------:R-:W-:Y:S02]  /*2d30*/  IMAD.MOV.U32 R3, RZ, RZ, 0xff ;  /* 0x000000ffff037424 */ /* 0x000fe400078e00ff */
[----:B------:R-:W-:Y:S01]  /*2d40*/  IMAD.MOV.U32 R7, RZ, RZ, 0x1 ;  /* 0x00000001ff077424 */ /* 0x000fe200078e00ff */
[----:B------:R-:W-:-:S04]  /*2d50*/  LOP3.LUT R0, R0, 0xffff, RZ, 0xc0, !PT ;  /* 0x0000ffff00007812 */ /* 0x000fc800078ec0ff */
[----:B------:R-:W-:-:S05]  /*2d60*/  SHF.R.U32.HI R0, RZ, 0x5, R0 ;  /* 0x00000005ff007819 */ /* 0x000fca0000011600 */
[----:B------:R-:W-:Y:S01]  /*2d70*/  VIADD R2, R0, 0x10 ;  /* 0x0000001000027836 */ /* 0x000fe20000000000 */
[----:B------:R-:W-:Y:S01]  /*2d80*/  SHF.L.U32 R0, R3, R0, RZ ;  /* 0x0000000003007219 */ /* 0x000fe200000006ff */
[----:B--2---:R-:W-:-:S03]  /*2d90*/  ULEA UR6, UR5, UR4, 0x18 ;  /* 0x0000000405067291 */ /* 0x004fc6000f8ec0ff */
[----:B------:R-:W-:-:S04]  /*2da0*/  SHF.L.U32 R3, R7, R2, RZ ;  /* 0x0000000207037219 */ /* 0x000fc800000006ff */
[----:B------:R-:W-:Y:S02]  /*2db0*/  LOP3.LUT R0, R3, R0, RZ, 0xfc, !PT ;  /* 0x0000000003007212 */ /* 0x000fe400078efcff */
[----:B------:R-:W2:Y:S02]  /*2dc0*/  LDS R5, [UR6] ;  /* 0x00000006ff057984 */ /* 0x000ea40008000800 */
[C---:B------:R-:W-:Y:S02]  /*2dd0*/  LOP3.LUT R2, R0.reuse, 0xffff, RZ, 0xc0, !PT ;  /* 0x0000ffff00027812 */ /* 0x040fe400078ec0ff */
[----:B--2---:R-:W-:-:S04]  /*2de0*/  LOP3.LUT R3, R0, 0xffff, R5, 0x80, !PT ;  /* 0x0000ffff00037812 */ /* 0x004fc800078e8005 */
[----:B------:R-:W-:-:S13]  /*2df0*/  ISETP.NE.AND P0, PT, R3, R2, PT ;  /* 0x000000020300720c */ /* 0x000fda0003f05270 */
[----:B------:R-:W-:Y:S05]  /*2e00*/  @P0 BRA `(.L_x_73) ;  /* 0x0000000000500947 */ /* 0x000fea0003800000 */
[----:B------:R-:W-:Y:S02]  /*2e10*/  SHF.R.U32.HI R5, RZ, 0x10, R5 ;  /* 0x00000010ff057819 */ /* 0x000fe40000011605 */
[----:B------:R-:W-:-:S04]  /*2e20*/  SHF.R.U32.HI R2, RZ, 0x10, R0 ;  /* 0x00000010ff027819 */ /* 0x000fc80000011600 */
[----:B------:R-:W-:-:S04]  /*2e30*/  LOP3.LUT R5, R5, R2, RZ, 0xc0, !PT ;  /* 0x0000000205057212 */ /* 0x000fc800078ec0ff */
[----:B------:R-:W-:-:S13]  /*2e40*/  ISETP.NE.AND P0, PT, R5, R2, PT ;  /* 0x000000020500720c */ /* 0x000fda0003f05270 */
[----:B------:R-:W-:Y:S05]  /*2e50*/  @P0 BRA `(.L_x_74) ;  /* 0x0000000000300947 */ /* 0x000fea0003800000 */
[----:B------:R-:W-:Y:S01]  /*2e60*/  R2UR UR4, R0 ;  /* 0x00000000000472ca */ /* 0x000fe200000e0000 */
[----:B------:R-:W-:Y:S01]  /*2e70*/  VOTEU.ANY UR5, UPT, PT ;  /* 0x0000000000057886 */ /* 0x000fe200038e0100 */
[----:B------:R-:W2:Y:S01]  /*2e80*/  S2R R0, SR_LANEID ;  /* 0x0000000000007919 */ /* 0x000ea20000000000 */
[----:B------:R-:W-:-:S10]  /*2e90*/  UFLO.U32 UR5, UR5 ;  /* 0x00000005000572bd */ /* 0x000fd400080e0000 */
[----:B------:R-:W-:-:S06]  /*2ea0*/  ULOP3.LUT UR4, URZ, UR4, URZ, 0x33, !UPT ;  /* 0x00000004ff047292 */ /* 0x000fcc000f8e33ff */
[----:B------:R-:W-:-:S04]  /*2eb0*/  IMAD.U32 R2, RZ, RZ, UR4 ;  /* 0x00000004ff027e24 */ /* 0x000fc8000f8e00ff */
[----:B------:R-:W3:Y:S02]  /*2ec0*/  REDUX UR7, R2 ;  /* 0x00000000020773c4 */ /* 0x000ee40000000000 */
[----:B------:R4:W-:Y:S01]  /*2ed0*/  UTCATOMSWS.AND URZ, UR4 ;  /* 0x0000000400ff79e3 */ /* 0x0009e20008000000 */
[----:B--2---:R-:W-:Y:S01]  /*2ee0*/  ISETP.EQ.U32.AND P0, PT, R0, UR5, PT ;  /* 0x0000000500007c0c */ /* 0x004fe2000bf02070 */
[----:B---3--:R-:W-:-:S12]  /*2ef0*/  IMAD.U32 R0, RZ, RZ, UR7 ;  /* 0x00000007ff007e24 */ /* 0x008fd8000f8e00ff */
[----:B------:R4:W-:Y:S01]  /*2f00*/  @P0 ATOMS.AND RZ, [UR6], R0 ;  /* 0x00000000ffff098c */ /* 0x0009e2000a800006 */
[----:B------:R-:W-:Y:S05]  /*2f10*/  BRA `(.L_x_72) ;  /* 0x0000000000147947 */ /* 0x000fea0003800000 */
.L_x_74:
[----:B------:R-:W-:-:S07]  /*2f20*/  MOV R2, 0x2f40 ;  /* 0x00002f4000027802 */ /* 0x000fce0000000f00 */
[----:B-1----:R-:W-:Y:S05]  /*2f30*/  CALL.REL.NOINC `($__internal_0_$__cuda_sm10x_tcgen05_guardrail_trap_col_being_dealloced_not_returned_by_alloc) ;  /* 0x0000000000447944 */ /* 0x002fea0003c00000 */
[----:B------:R-:W-:Y:S05]  /*2f40*/  BRA `(.L_x_72) ;  /* 0x0000000000087947 */ /* 0x000fea0003800000 */
.L_x_73:
[----:B------:R-:W-:-:S07]  /*2f50*/  MOV R2, 0x2f70 ;  /* 0x00002f7000027802 */ /* 0x000fce0000000f00 */
[----:B-1----:R-:W-:Y:S05]  /*2f60*/  CALL.REL.NOINC `($__internal_2_$__cuda_sm10x_tcgen05_guardrail_trap_unallocated_columns_being_dealloced) ;  /* 0x0000000000507944 */ /* 0x002fea0003c00000 */
.L_x_72:
[----:B------:R-:W-:Y:S01]  /*2f70*/  NOP ;  /* 0x0000000000007918 */ /* 0x000fe20000000000 */
[----:B----4-:R-:W-:Y:S05]  /*2f80*/  EXIT ;  /* 0x000000000000794d */ /* 0x010fea0003800000 */
.L_x_59:
[----:B------:R-:W2:Y:S02]  /*2f90*/  SYNCS.PHASECHK.TRANS64.TRYWAIT P0, [UR8+0x9000], RZ ;  /* 0x009000ffff0075a7 */ /* 0x000ea40008001108 */
[----:B--2---:R-:W-:Y:S05]  /*2fa0*/  @!P0 BRA `(.L_x_59) ;  /* 0xfffffffc00f88947 */ /* 0x004fea000383ffff */
[----:B------:R-:W-:Y:S05]  /*2fb0*/  BRA `(.L_x_75) ;  /* 0xffffffe800d47947 */ /* 0x000fea000383ffff */
.L_x_61:
[----:B------:R-:W2:Y:S02]  /*2fc0*/  SYNCS.PHASECHK.TRANS64.TRYWAIT P1, [UR8+0x9020], RZ ;  /* 0x009020ffff0075a7 */ /* 0x000ea40008021108 */
[----:B--2---:R-:W-:Y:S05]  /*2fd0*/  @!P1 BRA `(.L_x_61) ;  /* 0xfffffffc00f89947 */ /* 0x004fea000383ffff */
[----:B------:R-:W-:Y:S05]  /*2fe0*/  BRA `(.L_x_76) ;  /* 0xffffffec00247947 */ /* 0x000fea000383ffff */
.L_x_62:
[----:B------:R-:W3:Y:S02]  /*2ff0*/  SYNCS.PHASECHK.TRANS64.TRYWAIT P0, [UR9+0x9000], R3 ;  /* 0x00900003ff0075a7 */ /* 0x000ee40008001109 */
[----:B---3--:R-:W-:Y:S05]  /*3000*/  @!P0 BRA `(.L_x_62) ;  /* 0xfffffffc00f88947 */ /* 0x008fea000383ffff */
[----:B------:R-:W-:Y:S05]  /*3010*/  BRA `(.L_x_77) ;  /* 0xffffffec00a47947 */ /* 0x000fea000383ffff */
.L_x_64:
[----:B------:R-:W3:Y:S02]  /*3020*/  SYNCS.PHASECHK.TRANS64.TRYWAIT P0, [UR9+0x9020], R3 ;  /* 0x00902003ff0075a7 */ /* 0x000ee40008001109 */
[----:B---3--:R-:W-:Y:S05]  /*3030*/  @!P0 BRA `(.L_x_64) ;  /* 0xfffffffc00f88947 */ /* 0x008fea000383ffff */
[----:B------:R-:W-:Y:S05]  /*3040*/  BRA `(.L_x_78) ;  /* 0xffffffec00f07947 */ /* 0x000fea000383ffff */
        .weak           $__internal_0_$__cuda_sm10x_tcgen05_guardrail_trap_col_being_dealloced_not_returned_by_alloc
        .type           $__internal_0_$__cuda_sm10x_tcgen05_guardrail_trap_col_being_dealloced_not_returned_by_alloc,@function
        .size           $__internal_0_$__cuda_sm10x_tcgen05_guardrail_trap_col_being_dealloced_not_returned_by_alloc,($__internal_1_$__cuda_sm10x_tcgen05_guardrail_trap_phase_invalid_during_alloc - $__internal_0_$__cuda_sm10x_tcgen05_guardrail_trap_col_being_dealloced_not_returned_by_alloc)
$__internal_0_$__cuda_sm10x_tcgen05_guardrail_trap_col_being_dealloced_not_returned_by_alloc:
[----:B------:R-:W-:Y:S05]  /*3050*/  BPT.TRAP 0x1 ;  /* 0x000000040000795c */ /* 0x000fea0000300000 */
[----:B------:R-:W-:-:S04]  /*3060*/  IMAD.MOV.U32 R3, RZ, RZ, 0x0 ;  /* 0x00000000ff037424 */ /* 0x000fc800078e00ff */
[----:B------:R-:W-:Y:S05]  /*3070*/  RET.REL.NODEC R2 `(gluon_tcgen05) ;  /* 0xffffffcc02e07950 */ /* 0x000fea0003c3ffff */
        .weak           $__internal_1_$__cuda_sm10x_tcgen05_guardrail_trap_phase_invalid_during_alloc
        .type           $__internal_1_$__cuda_sm10x_tcgen05_guardrail_trap_phase_invalid_during_alloc,@function
        .size           $__internal_1_$__cuda_sm10x_tcgen05_guardrail_trap_phase_invalid_during_alloc,($__internal_2_$__cuda_sm10x_tcgen05_guardrail_trap_unallocated_columns_being_dealloced - $__internal_1_$__cuda_sm10x_tcgen05_guardrail_trap_phase_invalid_during_alloc)
$__internal_1_$__cuda_sm10x_tcgen05_guardrail_trap_phase_invalid_during_alloc:
[----:B------:R-:W-:Y:S05]  /*3080*/  BPT.TRAP 0x1 ;  /* 0x000000040000795c */ /* 0x000fea0000300000 */
[----:B------:R-:W-:-:S04]  /*3090*/  IMAD.MOV.U32 R3, RZ, RZ, 0x0 ;  /* 0x00000000ff037424 */ /* 0x000fc800078e00ff */
[----:B------:R-:W-:Y:S05]  /*30a0*/  RET.REL.NODEC R2 `(gluon_tcgen05) ;  /* 0xffffffcc02d47950 */ /* 0x000fea0003c3ffff */
        .weak           $__internal_2_$__cuda_sm10x_tcgen05_guardrail_trap_unallocated_columns_being_dealloced
        .type           $__internal_2_$__cuda_sm10x_tcgen05_guardrail_trap_unallocated_columns_being_dealloced,@function
        .size           $__internal_2_$__cuda_sm10x_tcgen05_guardrail_trap_unallocated_columns_being_dealloced,(.L_x_82 - $__internal_2_$__cuda_sm10x_tcgen05_guardrail_trap_unallocated_columns_being_dealloced)
$__internal_2_$__cuda_sm10x_tcgen05_guardrail_trap_unallocated_columns_being_dealloced:
[----:B------:R-:W-:Y:S05]  /*30b0*/  BPT.TRAP 0x1 ;  /* 0x000000040000795c */ /* 0x000fea0000300000 */
[----:B------:R-:W-:-:S04]  /*30c0*/  IMAD.MOV.U32 R3, RZ, RZ, 0x0 ;  /* 0x00000000ff037424 */ /* 0x000fc800078e00ff */
[----:B------:R-:W-:Y:S05]  /*30d0*/  RET.REL.NODEC R2 `(gluon_tcgen05) ;  /* 0xffffffcc02c87950 */ /* 0x000fea0003c3ffff */
.L_x_79:
[----:B------:R-:W-:-:S00]  /*30e0*/  BRA `(.L_x_79) ;  /* 0xfffffffc00fc7947 */ /* 0x000fc0000383ffff */
[----:B------:R-:W-:-:S00]  /*30f0*/  NOP ;  /* 0x0000000000007918 */ /* 0x000fc00000000000 */
        /* <DEDUP_REMOVED lines=8> */
.L_x_82:


//--------------------- .nv.shared.gluon_tcgen05  --------------------------
	.section	.nv.shared.gluon_tcgen05,"aw",@nobits
	.sectionflags	@""
	.align	16
	.zero		1024


//--------------------- .nv.shared.reserved.0     --------------------------
	.section	.nv.shared.reserved.0,"aw",@nobits
	.align	8
	.weak		__nv_reservedSMEM_offset_0_alias
	.size		__nv_reservedSMEM_offset_0_alias, 0, 64
	.other		__nv_reservedSMEM_offset_0_alias,@"STO_CUDA_RESERVED_SHARED STV_DEFAULT"
__nv_reservedSMEM_offset_0_alias:
	.zero		0
.nv.shared.reserved.0:
	.zero		64
	.weak		__nv_reservedSMEM_allocation_phase
	.type		__nv_reservedSMEM_allocation_phase,@object
	.size		__nv_reservedSMEM_allocation_phase,(.L_0 - __nv_reservedSMEM_allocation_phase)
__nv_reservedSMEM_allocation_phase:
	.zero		1
.L_0:
	.zero		7
	.weak		__nv_reservedSMEM_devtool_atexit_pc
	.type		__nv_reservedSMEM_devtool_atexit_pc,@object
	.size		__nv_reservedSMEM_devtool_atexit_pc,(__nv_reservedSMEM_allocation_mask - __nv_reservedSMEM_devtool_atexit_pc)
__nv_reservedSMEM_devtool_atexit_pc:
	.zero		8
	.weak		__nv_reservedSMEM_allocation_mask
	.type		__nv_reservedSMEM_allocation_mask,@object
	.size		__nv_reservedSMEM_allocation_mask,(.L_2 - __nv_reservedSMEM_allocation_mask)
__nv_reservedSMEM_allocation_mask:
	.zero		4
.L_2:


//--------------------- .nv.constant0.gluon_tcgen05 --------------------------
	.section	.nv.constant0.gluon_tcgen05,"a",@progbits
	.sectionflags	@""
	.align	4
.nv.constant0.gluon_tcgen05:
	.zero		976


//--------------------- SYMBOLS --------------------------

	.type		.nv.reservedSmem.offset0,@object
	.size		.nv.reservedSmem.offset0,0x4
	.type		.nv.reservedSmem.cap,@object
	.size		.nv.reservedSmem.cap,0x4
